//
// Generated by NVIDIA NVVM Compiler
//
// Compiler Build ID: CL-36424714
// Cuda compilation tools, release 13.0, V13.0.88
// Based on NVVM 20.0.0
//

.version 9.0
.target sm_100
.address_size 64

	// .globl	_Z11solveSystemiiPdS_S_S_S_

.visible .entry _Z11solveSystemiiPdS_S_S_S_(
	.param .u32 _Z11solveSystemiiPdS_S_S_S__param_0,
	.param .u32 _Z11solveSystemiiPdS_S_S_S__param_1,
	.param .u64 .ptr .align 1 _Z11solveSystemiiPdS_S_S_S__param_2,
	.param .u64 .ptr .align 1 _Z11solveSystemiiPdS_S_S_S__param_3,
	.param .u64 .ptr .align 1 _Z11solveSystemiiPdS_S_S_S__param_4,
	.param .u64 .ptr .align 1 _Z11solveSystemiiPdS_S_S_S__param_5,
	.param .u64 .ptr .align 1 _Z11solveSystemiiPdS_S_S_S__param_6
)
{
	.reg .pred 	%p<20>;
	.reg .b32 	%r<141>;
	.reg .b64 	%rd<139>;
	.reg .b64 	%fd<141>;

	ld.param.u32 	%r67, [_Z11solveSystemiiPdS_S_S_S__param_0];
	ld.param.u32 	%r137, [_Z11solveSystemiiPdS_S_S_S__param_1];
	ld.param.u64 	%rd8, [_Z11solveSystemiiPdS_S_S_S__param_2];
	ld.param.u64 	%rd10, [_Z11solveSystemiiPdS_S_S_S__param_3];
	ld.param.u64 	%rd11, [_Z11solveSystemiiPdS_S_S_S__param_4];
	ld.param.u64 	%rd12, [_Z11solveSystemiiPdS_S_S_S__param_6];
	cvta.to.global.u64 	%rd1, %rd11;
	cvta.to.global.u64 	%rd2, %rd12;
	cvta.to.global.u64 	%rd3, %rd10;
	mov.u32 	%r69, %ctaid.x;
	mov.u32 	%r70, %ntid.x;
	mov.u32 	%r71, %tid.x;
	mad.lo.s32 	%r1, %r69, %r70, %r71;
	setp.ge.s32 	%p1, %r1, %r67;
	@%p1 bra 	$L__BB0_27;
	cvta.to.global.u64 	%rd13, %rd8;
	mul.wide.s32 	%rd14, %r1, 8;
	add.s64 	%rd4, %rd13, %rd14;
	ld.global.f64 	%fd1, [%rd4];
	mul.lo.s32 	%r2, %r137, %r1;
	cvt.s64.s32 	%rd5, %r2;
	mul.wide.s32 	%rd15, %r2, 8;
	add.s64 	%rd6, %rd3, %rd15;
	st.global.f64 	[%rd6], %fd1;
	setp.lt.s32 	%p2, %r137, 2;
	@%p2 bra 	$L__BB0_14;
	add.s32 	%r3, %r137, -1;
	add.s32 	%r73, %r137, -2;
	setp.lt.u32 	%p3, %r73, 7;
	mov.b32 	%r124, 1;
	@%p3 bra 	$L__BB0_6;
	and.b32  	%r75, %r3, -8;
	neg.s32 	%r122, %r75;
	mov.b32 	%r121, 0;
	mul.wide.s32 	%rd23, %r67, 8;
	shl.b32 	%r78, %r67, 3;
	mov.u32 	%r119, %r67;
	mov.u32 	%r120, %r2;
$L__BB0_4:
	.pragma "nounroll";
	ld.param.u64 	%rd136, [_Z11solveSystemiiPdS_S_S_S__param_5];
	add.s32 	%r76, %r121, 1;
	mul.wide.s32 	%rd16, %r119, 8;
	add.s64 	%rd17, %rd4, %rd16;
	ld.global.f64 	%fd2, [%rd17];
	add.s32 	%r77, %r120, 1;
	cvta.to.global.u64 	%rd18, %rd136;
	mul.wide.s32 	%rd19, %r77, 8;
	add.s64 	%rd20, %rd18, %rd19;
	ld.global.f64 	%fd3, [%rd20];
	mul.wide.s32 	%rd21, %r120, 8;
	add.s64 	%rd22, %rd3, %rd21;
	ld.global.f64 	%fd4, [%rd22];
	mul.f64 	%fd5, %fd3, %fd4;
	sub.f64 	%fd6, %fd2, %fd5;
	st.global.f64 	[%rd22+8], %fd6;
	add.s64 	%rd24, %rd17, %rd23;
	ld.global.f64 	%fd7, [%rd24];
	cvt.s64.s32 	%rd25, %r76;
	add.s64 	%rd26, %rd25, %rd5;
	shl.b64 	%rd27, %rd26, 3;
	add.s64 	%rd28, %rd18, %rd27;
	ld.global.f64 	%fd8, [%rd28+8];
	mul.f64 	%fd9, %fd8, %fd6;
	sub.f64 	%fd10, %fd7, %fd9;
	mul.wide.s32 	%rd29, %r76, 8;
	add.s64 	%rd30, %rd6, %rd29;
	st.global.f64 	[%rd30+8], %fd10;
	add.s64 	%rd31, %rd24, %rd23;
	ld.global.f64 	%fd11, [%rd31];
	ld.global.f64 	%fd12, [%rd28+16];
	ld.global.f64 	%fd13, [%rd22+16];
	mul.f64 	%fd14, %fd12, %fd13;
	sub.f64 	%fd15, %fd11, %fd14;
	st.global.f64 	[%rd30+16], %fd15;
	add.s64 	%rd32, %rd31, %rd23;
	ld.global.f64 	%fd16, [%rd32];
	ld.global.f64 	%fd17, [%rd28+24];
	ld.global.f64 	%fd18, [%rd22+24];
	mul.f64 	%fd19, %fd17, %fd18;
	sub.f64 	%fd20, %fd16, %fd19;
	st.global.f64 	[%rd30+24], %fd20;
	add.s64 	%rd33, %rd32, %rd23;
	ld.global.f64 	%fd21, [%rd33];
	ld.global.f64 	%fd22, [%rd28+32];
	ld.global.f64 	%fd23, [%rd22+32];
	mul.f64 	%fd24, %fd22, %fd23;
	sub.f64 	%fd25, %fd21, %fd24;
	st.global.f64 	[%rd30+32], %fd25;
	add.s64 	%rd34, %rd33, %rd23;
	ld.global.f64 	%fd26, [%rd34];
	ld.global.f64 	%fd27, [%rd28+40];
	ld.global.f64 	%fd28, [%rd22+40];
	mul.f64 	%fd29, %fd27, %fd28;
	sub.f64 	%fd30, %fd26, %fd29;
	st.global.f64 	[%rd30+40], %fd30;
	add.s64 	%rd35, %rd34, %rd23;
	ld.global.f64 	%fd31, [%rd35];
	ld.global.f64 	%fd32, [%rd28+48];
	ld.global.f64 	%fd33, [%rd22+48];
	mul.f64 	%fd34, %fd32, %fd33;
	sub.f64 	%fd35, %fd31, %fd34;
	st.global.f64 	[%rd30+48], %fd35;
	add.s64 	%rd36, %rd35, %rd23;
	ld.global.f64 	%fd36, [%rd36];
	ld.global.f64 	%fd37, [%rd28+56];
	ld.global.f64 	%fd38, [%rd22+56];
	mul.f64 	%fd39, %fd37, %fd38;
	sub.f64 	%fd40, %fd36, %fd39;
	st.global.f64 	[%rd30+56], %fd40;
	add.s32 	%r122, %r122, 8;
	add.s32 	%r121, %r121, 8;
	add.s32 	%r120, %r120, 8;
	add.s32 	%r119, %r119, %r78;
	setp.ne.s32 	%p4, %r122, 0;
	@%p4 bra 	$L__BB0_4;
	add.s32 	%r124, %r121, 1;
$L__BB0_6:
	and.b32  	%r15, %r3, 7;
	setp.eq.s32 	%p5, %r15, 0;
	@%p5 bra 	$L__BB0_14;
	and.b32  	%r16, %r3, 3;
	setp.lt.u32 	%p6, %r15, 4;
	@%p6 bra 	$L__BB0_9;
	ld.param.u64 	%rd137, [_Z11solveSystemiiPdS_S_S_S__param_5];
	mul.lo.s32 	%r79, %r124, %r67;
	mul.wide.s32 	%rd37, %r79, 8;
	add.s64 	%rd38, %rd4, %rd37;
	ld.global.f64 	%fd41, [%rd38];
	add.s32 	%r80, %r124, %r2;
	cvta.to.global.u64 	%rd39, %rd137;
	mul.wide.s32 	%rd40, %r80, 8;
	add.s64 	%rd41, %rd39, %rd40;
	ld.global.f64 	%fd42, [%rd41];
	add.s32 	%r81, %r80, -1;
	mul.wide.s32 	%rd42, %r81, 8;
	add.s64 	%rd43, %rd3, %rd42;
	ld.global.f64 	%fd43, [%rd43];
	mul.f64 	%fd44, %fd42, %fd43;
	sub.f64 	%fd45, %fd41, %fd44;
	st.global.f64 	[%rd43+8], %fd45;
	mul.wide.s32 	%rd44, %r67, 8;
	add.s64 	%rd45, %rd38, %rd44;
	ld.global.f64 	%fd46, [%rd45];
	cvt.s64.s32 	%rd46, %r124;
	add.s64 	%rd47, %rd46, %rd5;
	shl.b64 	%rd48, %rd47, 3;
	add.s64 	%rd49, %rd39, %rd48;
	ld.global.f64 	%fd47, [%rd49+8];
	mul.f64 	%fd48, %fd47, %fd45;
	sub.f64 	%fd49, %fd46, %fd48;
	mul.wide.s32 	%rd50, %r124, 8;
	add.s64 	%rd51, %rd6, %rd50;
	st.global.f64 	[%rd51+8], %fd49;
	add.s64 	%rd52, %rd45, %rd44;
	ld.global.f64 	%fd50, [%rd52];
	ld.global.f64 	%fd51, [%rd49+16];
	ld.global.f64 	%fd52, [%rd43+16];
	mul.f64 	%fd53, %fd51, %fd52;
	sub.f64 	%fd54, %fd50, %fd53;
	st.global.f64 	[%rd51+16], %fd54;
	add.s64 	%rd53, %rd52, %rd44;
	ld.global.f64 	%fd55, [%rd53];
	ld.global.f64 	%fd56, [%rd49+24];
	ld.global.f64 	%fd57, [%rd43+24];
	mul.f64 	%fd58, %fd56, %fd57;
	sub.f64 	%fd59, %fd55, %fd58;
	st.global.f64 	[%rd51+24], %fd59;
	add.s32 	%r124, %r124, 4;
$L__BB0_9:
	setp.eq.s32 	%p7, %r16, 0;
	@%p7 bra 	$L__BB0_14;
	ld.param.u64 	%rd138, [_Z11solveSystemiiPdS_S_S_S__param_5];
	cvta.to.global.u64 	%rd7, %rd138;
	setp.eq.s32 	%p8, %r16, 1;
	@%p8 bra 	$L__BB0_12;
	mul.lo.s32 	%r82, %r124, %r67;
	mul.wide.s32 	%rd54, %r82, 8;
	add.s64 	%rd55, %rd4, %rd54;
	ld.global.f64 	%fd60, [%rd55];
	add.s32 	%r83, %r124, %r2;
	mul.wide.s32 	%rd56, %r83, 8;
	add.s64 	%rd57, %rd7, %rd56;
	ld.global.f64 	%fd61, [%rd57];
	add.s32 	%r84, %r83, -1;
	mul.wide.s32 	%rd58, %r84, 8;
	add.s64 	%rd59, %rd3, %rd58;
	ld.global.f64 	%fd62, [%rd59];
	mul.f64 	%fd63, %fd61, %fd62;
	sub.f64 	%fd64, %fd60, %fd63;
	st.global.f64 	[%rd59+8], %fd64;
	mul.wide.s32 	%rd60, %r67, 8;
	add.s64 	%rd61, %rd55, %rd60;
	ld.global.f64 	%fd65, [%rd61];
	cvt.s64.s32 	%rd62, %r124;
	add.s64 	%rd63, %rd62, %rd5;
	shl.b64 	%rd64, %rd63, 3;
	add.s64 	%rd65, %rd7, %rd64;
	ld.global.f64 	%fd66, [%rd65+8];
	mul.f64 	%fd67, %fd66, %fd64;
	sub.f64 	%fd68, %fd65, %fd67;
	mul.wide.s32 	%rd66, %r124, 8;
	add.s64 	%rd67, %rd6, %rd66;
	st.global.f64 	[%rd67+8], %fd68;
	add.s32 	%r124, %r124, 2;
$L__BB0_12:
	and.b32  	%r85, %r3, 1;
	setp.eq.b32 	%p9, %r85, 1;
	not.pred 	%p10, %p9;
	@%p10 bra 	$L__BB0_14;
	mul.lo.s32 	%r86, %r124, %r67;
	mul.wide.s32 	%rd68, %r86, 8;
	add.s64 	%rd69, %rd4, %rd68;
	ld.global.f64 	%fd69, [%rd69];
	add.s32 	%r87, %r124, %r2;
	mul.wide.s32 	%rd70, %r87, 8;
	add.s64 	%rd71, %rd7, %rd70;
	ld.global.f64 	%fd70, [%rd71];
	add.s32 	%r88, %r87, -1;
	mul.wide.s32 	%rd72, %r88, 8;
	add.s64 	%rd73, %rd3, %rd72;
	ld.global.f64 	%fd71, [%rd73];
	mul.f64 	%fd72, %fd70, %fd71;
	sub.f64 	%fd73, %fd69, %fd72;
	st.global.f64 	[%rd73+8], %fd73;
$L__BB0_14:
	setp.lt.s32 	%p11, %r137, 2;
	add.s32 	%r21, %r137, -1;
	cvt.s64.s32 	%rd74, %r137;
	add.s64 	%rd75, %rd74, %rd5;
	mul.wide.s32 	%rd76, %r137, 8;
	add.s64 	%rd77, %rd6, %rd76;
	ld.global.f64 	%fd74, [%rd77+-8];
	shl.b64 	%rd78, %rd75, 3;
	add.s64 	%rd79, %rd2, %rd78;
	ld.global.f64 	%fd75, [%rd79+-8];
	div.rn.f64 	%fd76, %fd74, %fd75;
	mad.lo.s32 	%r128, %r21, %r67, %r1;
	mul.wide.s32 	%rd80, %r128, 8;
	add.s64 	%rd81, %rd1, %rd80;
	st.global.f64 	[%rd81], %fd76;
	@%p11 bra 	$L__BB0_27;
	add.s32 	%r139, %r137, -2;
	and.b32  	%r24, %r21, 7;
	setp.lt.u32 	%p12, %r139, 7;
	@%p12 bra 	$L__BB0_19;
	add.s32 	%r89, %r137, -3;
	mad.lo.s32 	%r136, %r67, %r89, %r1;
	shl.b32 	%r26, %r67, 3;
	add.s32 	%r90, %r137, -4;
	mad.lo.s32 	%r135, %r67, %r90, %r1;
	add.s32 	%r91, %r137, -5;
	mad.lo.s32 	%r134, %r67, %r91, %r1;
	add.s32 	%r92, %r137, -6;
	mad.lo.s32 	%r133, %r67, %r92, %r1;
	add.s32 	%r93, %r137, -7;
	mad.lo.s32 	%r132, %r67, %r93, %r1;
	add.s32 	%r94, %r137, -8;
	mad.lo.s32 	%r131, %r67, %r94, %r1;
	add.s32 	%r95, %r137, -9;
	mad.lo.s32 	%r130, %r67, %r95, %r1;
	mad.lo.s32 	%r129, %r67, %r139, %r1;
	mad.lo.s32 	%r127, %r137, %r1, %r137;
	and.b32  	%r96, %r21, -8;
	neg.s32 	%r126, %r96;
$L__BB0_17:
	.pragma "nounroll";
	add.s32 	%r97, %r137, -2;
	add.s32 	%r98, %r127, -2;
	mul.wide.s32 	%rd82, %r97, 8;
	add.s64 	%rd83, %rd6, %rd82;
	ld.global.f64 	%fd77, [%rd83];
	mul.wide.s32 	%rd84, %r128, 8;
	add.s64 	%rd85, %rd1, %rd84;
	ld.global.f64 	%fd78, [%rd85];
	sub.f64 	%fd79, %fd77, %fd78;
	mul.wide.s32 	%rd86, %r98, 8;
	add.s64 	%rd87, %rd2, %rd86;
	ld.global.f64 	%fd80, [%rd87];
	div.rn.f64 	%fd81, %fd79, %fd80;
	mul.wide.s32 	%rd88, %r129, 8;
	add.s64 	%rd89, %rd1, %rd88;
	st.global.f64 	[%rd89], %fd81;
	ld.global.f64 	%fd82, [%rd83+-8];
	sub.f64 	%fd83, %fd82, %fd81;
	ld.global.f64 	%fd84, [%rd87+-8];
	div.rn.f64 	%fd85, %fd83, %fd84;
	mul.wide.s32 	%rd90, %r136, 8;
	add.s64 	%rd91, %rd1, %rd90;
	st.global.f64 	[%rd91], %fd85;
	ld.global.f64 	%fd86, [%rd83+-16];
	sub.f64 	%fd87, %fd86, %fd85;
	ld.global.f64 	%fd88, [%rd87+-16];
	div.rn.f64 	%fd89, %fd87, %fd88;
	mul.wide.s32 	%rd92, %r135, 8;
	add.s64 	%rd93, %rd1, %rd92;
	st.global.f64 	[%rd93], %fd89;
	ld.global.f64 	%fd90, [%rd83+-24];
	sub.f64 	%fd91, %fd90, %fd89;
	ld.global.f64 	%fd92, [%rd87+-24];
	div.rn.f64 	%fd93, %fd91, %fd92;
	mul.wide.s32 	%rd94, %r134, 8;
	add.s64 	%rd95, %rd1, %rd94;
	st.global.f64 	[%rd95], %fd93;
	ld.global.f64 	%fd94, [%rd83+-32];
	sub.f64 	%fd95, %fd94, %fd93;
	ld.global.f64 	%fd96, [%rd87+-32];
	div.rn.f64 	%fd97, %fd95, %fd96;
	mul.wide.s32 	%rd96, %r133, 8;
	add.s64 	%rd97, %rd1, %rd96;
	st.global.f64 	[%rd97], %fd97;
	ld.global.f64 	%fd98, [%rd83+-40];
	sub.f64 	%fd99, %fd98, %fd97;
	ld.global.f64 	%fd100, [%rd87+-40];
	div.rn.f64 	%fd101, %fd99, %fd100;
	mul.wide.s32 	%rd98, %r132, 8;
	add.s64 	%rd99, %rd1, %rd98;
	st.global.f64 	[%rd99], %fd101;
	ld.global.f64 	%fd102, [%rd83+-48];
	sub.f64 	%fd103, %fd102, %fd101;
	ld.global.f64 	%fd104, [%rd87+-48];
	div.rn.f64 	%fd105, %fd103, %fd104;
	mul.wide.s32 	%rd100, %r131, 8;
	add.s64 	%rd101, %rd1, %rd100;
	st.global.f64 	[%rd101], %fd105;
	ld.global.f64 	%fd106, [%rd83+-56];
	sub.f64 	%fd107, %fd106, %fd105;
	ld.global.f64 	%fd108, [%rd87+-56];
	div.rn.f64 	%fd109, %fd107, %fd108;
	mul.wide.s32 	%rd102, %r130, 8;
	add.s64 	%rd103, %rd1, %rd102;
	st.global.f64 	[%rd103], %fd109;
	add.s32 	%r137, %r137, -8;
	sub.s32 	%r136, %r136, %r26;
	sub.s32 	%r135, %r135, %r26;
	sub.s32 	%r134, %r134, %r26;
	sub.s32 	%r133, %r133, %r26;
	sub.s32 	%r132, %r132, %r26;
	sub.s32 	%r131, %r131, %r26;
	sub.s32 	%r130, %r130, %r26;
	sub.s32 	%r129, %r129, %r26;
	sub.s32 	%r128, %r128, %r26;
	add.s32 	%r127, %r127, -8;
	add.s32 	%r126, %r126, 8;
	setp.ne.s32 	%p13, %r126, 0;
	@%p13 bra 	$L__BB0_17;
	add.s32 	%r139, %r137, -2;
$L__BB0_19:
	setp.eq.s32 	%p14, %r24, 0;
	@%p14 bra 	$L__BB0_27;
	and.b32  	%r62, %r21, 3;
	setp.lt.u32 	%p15, %r24, 4;
	@%p15 bra 	$L__BB0_22;
	add.s32 	%r99, %r139, %r2;
	mul.wide.s32 	%rd104, %r139, 8;
	add.s64 	%rd105, %rd6, %rd104;
	ld.global.f64 	%fd110, [%rd105];
	mul.lo.s32 	%r100, %r139, %r67;
	add.s32 	%r101, %r100, %r1;
	add.s32 	%r102, %r101, %r67;
	mul.wide.s32 	%rd106, %r102, 8;
	add.s64 	%rd107, %rd1, %rd106;
	ld.global.f64 	%fd111, [%rd107];
	sub.f64 	%fd112, %fd110, %fd111;
	mul.wide.s32 	%rd108, %r99, 8;
	add.s64 	%rd109, %rd2, %rd108;
	ld.global.f64 	%fd113, [%rd109];
	div.rn.f64 	%fd114, %fd112, %fd113;
	mul.wide.s32 	%rd110, %r101, 8;
	add.s64 	%rd111, %rd1, %rd110;
	st.global.f64 	[%rd111], %fd114;
	ld.global.f64 	%fd115, [%rd105+-8];
	sub.f64 	%fd116, %fd115, %fd114;
	ld.global.f64 	%fd117, [%rd109+-8];
	div.rn.f64 	%fd118, %fd116, %fd117;
	sub.s32 	%r103, %r100, %r67;
	add.s32 	%r104, %r103, %r1;
	mul.wide.s32 	%rd112, %r104, 8;
	add.s64 	%rd113, %rd1, %rd112;
	st.global.f64 	[%rd113], %fd118;
	ld.global.f64 	%fd119, [%rd105+-16];
	sub.f64 	%fd120, %fd119, %fd118;
	ld.global.f64 	%fd121, [%rd109+-16];
	div.rn.f64 	%fd122, %fd120, %fd121;
	sub.s32 	%r105, %r103, %r67;
	add.s32 	%r106, %r105, %r1;
	mul.wide.s32 	%rd114, %r106, 8;
	add.s64 	%rd115, %rd1, %rd114;
	st.global.f64 	[%rd115], %fd122;
	ld.global.f64 	%fd123, [%rd105+-24];
	sub.f64 	%fd124, %fd123, %fd122;
	ld.global.f64 	%fd125, [%rd109+-24];
	div.rn.f64 	%fd126, %fd124, %fd125;
	sub.s32 	%r107, %r105, %r67;
	add.s32 	%r108, %r107, %r1;
	mul.wide.s32 	%rd116, %r108, 8;
	add.s64 	%rd117, %rd1, %rd116;
	st.global.f64 	[%rd117], %fd126;
	add.s32 	%r139, %r139, -4;
$L__BB0_22:
	setp.eq.s32 	%p16, %r62, 0;
	@%p16 bra 	$L__BB0_27;
	setp.eq.s32 	%p17, %r62, 1;
	@%p17 bra 	$L__BB0_25;
	add.s32 	%r109, %r139, %r2;
	mul.wide.s32 	%rd118, %r139, 8;
	add.s64 	%rd119, %rd6, %rd118;
	ld.global.f64 	%fd127, [%rd119];
	mul.lo.s32 	%r110, %r139, %r67;
	add.s32 	%r111, %r110, %r1;
	add.s32 	%r112, %r111, %r67;
	mul.wide.s32 	%rd120, %r112, 8;
	add.s64 	%rd121, %rd1, %rd120;
	ld.global.f64 	%fd128, [%rd121];
	sub.f64 	%fd129, %fd127, %fd128;
	mul.wide.s32 	%rd122, %r109, 8;
	add.s64 	%rd123, %rd2, %rd122;
	ld.global.f64 	%fd130, [%rd123];
	div.rn.f64 	%fd131, %fd129, %fd130;
	mul.wide.s32 	%rd124, %r111, 8;
	add.s64 	%rd125, %rd1, %rd124;
	st.global.f64 	[%rd125], %fd131;
	ld.global.f64 	%fd132, [%rd119+-8];
	sub.f64 	%fd133, %fd132, %fd131;
	ld.global.f64 	%fd134, [%rd123+-8];
	div.rn.f64 	%fd135, %fd133, %fd134;
	sub.s32 	%r113, %r110, %r67;
	add.s32 	%r114, %r113, %r1;
	mul.wide.s32 	%rd126, %r114, 8;
	add.s64 	%rd127, %rd1, %rd126;
	st.global.f64 	[%rd127], %fd135;
	add.s32 	%r139, %r139, -2;
$L__BB0_25:
	and.b32  	%r115, %r21, 1;
	setp.eq.b32 	%p18, %r115, 1;
	not.pred 	%p19, %p18;
	@%p19 bra 	$L__BB0_27;
	add.s32 	%r116, %r139, %r2;
	mul.wide.s32 	%rd128, %r139, 8;
	add.s64 	%rd129, %rd6, %rd128;
	ld.global.f64 	%fd136, [%rd129];
	mad.lo.s32 	%r117, %r139, %r67, %r1;
	add.s32 	%r118, %r117, %r67;
	mul.wide.s32 	%rd130, %r118, 8;
	add.s64 	%rd131, %rd1, %rd130;
	ld.global.f64 	%fd137, [%rd131];
	sub.f64 	%fd138, %fd136, %fd137;
	mul.wide.s32 	%rd132, %r116, 8;
	add.s64 	%rd133, %rd2, %rd132;
	ld.global.f64 	%fd139, [%rd133];
	div.rn.f64 	%fd140, %fd138, %fd139;
	mul.wide.s32 	%rd134, %r117, 8;
	add.s64 	%rd135, %rd1, %rd134;
	st.global.f64 	[%rd135], %fd140;
$L__BB0_27:
	ret;

}


// ===== COMPILED SASS (sm_100) =====

	.target	sm_100

	.elftype	@"ET_EXEC"


//--------------------- .note.nv.tkinfo           --------------------------
	.section	.note.nv.tkinfo,"",@"SHT_NOTE"
	.sectionflags	@"SHF_NOTE_NV_TKINFO"
	.tkinfo
        /*0018*/ 	.word	0x00000002
        /*0030*/ 	.string	""
        /*0030*/ 	.string	"ptxas"
        /*0030*/ 	.string	"Cuda compilation tools, release 13.0, V13.0.88"
        /*0030*/ 	.string	"Build cuda_13.0.r13.0/compiler.36424714_0"
        /*0030*/ 	.string	"-arch sm_100 -m 64 "



//--------------------- .note.nv.cuinfo           --------------------------
	.section	.note.nv.cuinfo,"",@"SHT_NOTE"
	.sectionflags	@"SHF_NOTE_NV_CUINFO"
        /*0018*/ 	.short	0x0002
        /*001a*/ 	.short	0x0064
        /*001c*/ 	.short	0x0082
	.zero		2


//--------------------- .nv.info                  --------------------------
	.section	.nv.info,"",@"SHT_CUDA_INFO"
	.align	4


	//----- nvinfo : EIATTR_REGCOUNT
	.align		4
        /*0000*/ 	.byte	0x04, 0x2f
        /*0002*/ 	.short	(.L_1 - .L_0)
	.align		4
.L_0:
        /*0004*/ 	.word	index@(_Z11solveSystemiiPdS_S_S_S_)
        /*0008*/ 	.word	0x0000002d


	//----- nvinfo : EIATTR_FRAME_SIZE
	.align		4
.L_1:
        /*000c*/ 	.byte	0x04, 0x11
        /*000e*/ 	.short	(.L_3 - .L_2)
	.align		4
.L_2:
        /*0010*/ 	.word	index@($__internal_0_$__cuda_sm20_div_rn_f64_full)
        /*0014*/ 	.word	0x00000000


	//----- nvinfo : EIATTR_FRAME_SIZE
	.align		4
.L_3:
        /*0018*/ 	.byte	0x04, 0x11
        /*001a*/ 	.short	(.L_5 - .L_4)
	.align		4
.L_4:
        /*001c*/ 	.word	index@(_Z11solveSystemiiPdS_S_S_S_)
        /*0020*/ 	.word	0x00000000


	//----- nvinfo : EIATTR_MIN_STACK_SIZE
	.align		4
.L_5:
        /*0024*/ 	.byte	0x04, 0x12
        /*0026*/ 	.short	(.L_7 - .L_6)
	.align		4
.L_6:
        /*0028*/ 	.word	index@(_Z11solveSystemiiPdS_S_S_S_)
        /*002c*/ 	.word	0x00000000
.L_7:


//--------------------- .nv.compat                --------------------------
	.section	.nv.compat,"",@"SHT_CUDA_COMPAT_INFO"
	.align	4
        /*0000*/ 	.byte	0x02, 0x09, 0x00, 0x00, 0x02, 0x02, 0x01, 0x00, 0x02, 0x05, 0x05, 0x00, 0x03, 0x07, 0x01, 0x01
        /*0010*/ 	.byte	0x02, 0x03, 0x00, 0x00, 0x02, 0x06, 0x01, 0x00, 0x04, 0x0b, 0x08, 0x00, 0x01, 0x00, 0x00, 0x00
        /*0020*/ 	.byte	0x00, 0x00, 0x00, 0x00


//--------------------- .nv.info._Z11solveSystemiiPdS_S_S_S_ --------------------------
	.section	.nv.info._Z11solveSystemiiPdS_S_S_S_,"",@"SHT_CUDA_INFO"
	.sectionflags	@""
	.align	4


	//----- nvinfo : EIATTR_CUDA_API_VERSION
	.align		4
        /*0000*/ 	.byte	0x04, 0x37
        /*0002*/ 	.short	(.L_9 - .L_8)
.L_8:
        /*0004*/ 	.word	0x00000082


	//----- nvinfo : EIATTR_KPARAM_INFO
	.align		4
.L_9:
        /*0008*/ 	.byte	0x04, 0x17
        /*000a*/ 	.short	(.L_11 - .L_10)
.L_10:
        /*000c*/ 	.word	0x00000000
        /*0010*/ 	.short	0x0006
        /*0012*/ 	.short	0x0028
        /*0014*/ 	.byte	0x00, 0xf5, 0x21, 0x00


	//----- nvinfo : EIATTR_KPARAM_INFO
	.align		4
.L_11:
        /*0018*/ 	.byte	0x04, 0x17
        /*001a*/ 	.short	(.L_13 - .L_12)
.L_12:
        /*001c*/ 	.word	0x00000000
        /*0020*/ 	.short	0x0005
        /*0022*/ 	.short	0x0020
        /*0024*/ 	.byte	0x00, 0xf5, 0x21, 0x00


	//----- nvinfo : EIATTR_KPARAM_INFO
	.align		4
.L_13:
        /*0028*/ 	.byte	0x04, 0x17
        /*002a*/ 	.short	(.L_15 - .L_14)
.L_14:
        /*002c*/ 	.word	0x00000000
        /*0030*/ 	.short	0x0004
        /*0032*/ 	.short	0x0018
        /*0034*/ 	.byte	0x00, 0xf5, 0x21, 0x00


	//----- nvinfo : EIATTR_KPARAM_INFO
	.align		4
.L_15:
        /*0038*/ 	.byte	0x04, 0x17
        /*003a*/ 	.short	(.L_17 - .L_16)
.L_16:
        /*003c*/ 	.word	0x00000000
        /*0040*/ 	.short	0x0003
        /*0042*/ 	.short	0x0010
        /*0044*/ 	.byte	0x00, 0xf5, 0x21, 0x00


	//----- nvinfo : EIATTR_KPARAM_INFO
	.align		4
.L_17:
        /*0048*/ 	.byte	0x04, 0x17
        /*004a*/ 	.short	(.L_19 - .L_18)
.L_18:
        /*004c*/ 	.word	0x00000000
        /*0050*/ 	.short	0x0002
        /*0052*/ 	.short	0x0008
        /*0054*/ 	.byte	0x00, 0xf5, 0x21, 0x00


	//----- nvinfo : EIATTR_KPARAM_INFO
	.align		4
.L_19:
        /*0058*/ 	.byte	0x04, 0x17
        /*005a*/ 	.short	(.L_21 - .L_20)
.L_20:
        /*005c*/ 	.word	0x00000000
        /*0060*/ 	.short	0x0001
        /*0062*/ 	.short	0x0004
        /*0064*/ 	.byte	0x00, 0xf0, 0x11, 0x00


	//----- nvinfo : EIATTR_KPARAM_INFO
	.align		4
.L_21:
        /*0068*/ 	.byte	0x04, 0x17
        /*006a*/ 	.short	(.L_23 - .L_22)
.L_22:
        /*006c*/ 	.word	0x00000000
        /*0070*/ 	.short	0x0000
        /*0072*/ 	.short	0x0000
        /*0074*/ 	.byte	0x00, 0xf0, 0x11, 0x00


	//----- nvinfo : EIATTR_SPARSE_MMA_MASK
	.align		4
.L_23:
        /*0078*/ 	.byte	0x03, 0x50
        /*007a*/ 	.short	0x0000


	//----- nvinfo : EIATTR_MAXREG_COUNT
	.align		4
        /*007c*/ 	.byte	0x03, 0x1b
        /*007e*/ 	.short	0x00ff


	//----- nvinfo : EIATTR_MERCURY_ISA_VERSION
	.align		4
        /*0080*/ 	.byte	0x03, 0x5f
        /*0082*/ 	.short	0x0101


	//----- nvinfo : EIATTR_VRC_CTA_INIT_COUNT
	.align		4
        /*0084*/ 	.byte	0x02, 0x4a
	.zero		1
	.zero		1


	//----- nvinfo : EIATTR_EXIT_INSTR_OFFSETS
	.align		4
        /*0088*/ 	.byte	0x04, 0x1c
        /*008a*/ 	.short	(.L_25 - .L_24)


	//   ....[0]....
.L_24:
        /*008c*/ 	.word	0x00000090


	//   ....[1]....
        /*0090*/ 	.word	0x00000d90


	//   ....[2]....
        /*0094*/ 	.word	0x00001cf0


	//   ....[3]....
        /*0098*/ 	.word	0x00002530


	//   ....[4]....
        /*009c*/ 	.word	0x000029a0


	//   ....[5]....
        /*00a0*/ 	.word	0x00002bd0


	//----- nvinfo : EIATTR_CRS_STACK_SIZE
	.align		4
.L_25:
        /*00a4*/ 	.byte	0x04, 0x1e
        /*00a6*/ 	.short	(.L_27 - .L_26)
.L_26:
        /*00a8*/ 	.word	0x00000000


	//----- nvinfo : EIATTR_CBANK_PARAM_SIZE
	.align		4
.L_27:
        /*00ac*/ 	.byte	0x03, 0x19
        /*00ae*/ 	.short	0x0030


	//----- nvinfo : EIATTR_PARAM_CBANK
	.align		4
        /*00b0*/ 	.byte	0x04, 0x0a
        /*00b2*/ 	.short	(.L_29 - .L_28)
	.align		4
.L_28:
        /*00b4*/ 	.word	index@(.nv.constant0._Z11solveSystemiiPdS_S_S_S_)
        /*00b8*/ 	.short	0x0380
        /*00ba*/ 	.short	0x0030


	//----- nvinfo : EIATTR_SW_WAR
	.align		4
.L_29:
        /*00bc*/ 	.byte	0x04, 0x36
        /*00be*/ 	.short	(.L_31 - .L_30)
.L_30:
        /*00c0*/ 	.word	0x00000008
.L_31:


//--------------------- .nv.callgraph             --------------------------
	.section	.nv.callgraph,"",@"SHT_CUDA_CALLGRAPH"
	.align	4
	.sectionentsize	8
	.align		4
        /*0000*/ 	.word	0x00000000
	.align		4
        /*0004*/ 	.word	0xffffffff
	.align		4
        /*0008*/ 	.word	0x00000000
	.align		4
        /*000c*/ 	.word	0xfffffffe
	.align		4
        /*0010*/ 	.word	0x00000000
	.align		4
        /*0014*/ 	.word	0xfffffffd
	.align		4
        /*0018*/ 	.word	0x00000000
	.align		4
        /*001c*/ 	.word	0xfffffffc


//--------------------- .text._Z11solveSystemiiPdS_S_S_S_ --------------------------
	.section	.text._Z11solveSystemiiPdS_S_S_S_,"ax",@progbits
	.align	128
        .global         _Z11solveSystemiiPdS_S_S_S_
        .type           _Z11solveSystemiiPdS_S_S_S_,@function
        .size           _Z11solveSystemiiPdS_S_S_S_,(.L_x_47 - _Z11solveSystemiiPdS_S_S_S_)
        .other          _Z11solveSystemiiPdS_S_S_S_,@"STO_CUDA_ENTRY STV_DEFAULT"
_Z11solveSystemiiPdS_S_S_S_:
.text._Z11solveSystemiiPdS_S_S_S_:
[----:B------:R-:W-:Y:S01]  /*0000*/  LDC R1, c[0x0][0x37c] ;  /* 0x0000df00ff017b82 */ /* 0x000fe20000000800 */
[----:B------:R-:W0:Y:S07]  /*0010*/  S2R R2, SR_TID.X ;  /* 0x0000000000027919 */ /* 0x000e2e0000002100 */
[----:B------:R-:W0:Y:S01]  /*0020*/  S2UR UR4, SR_CTAID.X ;  /* 0x00000000000479c3 */ /* 0x000e220000002500 */
[----:B------:R-:W1:Y:S07]  /*0030*/  LDCU UR5, c[0x0][0x384] ;  /* 0x00007080ff0577ac */ /* 0x000e6e0008000800 */
[----:B------:R-:W0:Y:S08]  /*0040*/  LDC R3, c[0x0][0x360] ;  /* 0x0000d800ff037b82 */ /* 0x000e300000000800 */
[----:B------:R-:W2:Y:S01]  /*0050*/  LDC R0, c[0x0][0x380] ;  /* 0x0000e000ff007b82 */ /* 0x000ea20000000800 */
[----:B-1----:R-:W-:-:S02]  /*0060*/  IMAD.U32 R5, RZ, RZ, UR5 ;  /* 0x00000005ff057e24 */ /* 0x002fc4000f8e00ff */
[----:B0-----:R-:W-:-:S05]  /*0070*/  IMAD R3, R3, UR4, R2 ;  /* 0x0000000403037c24 */ /* 0x001fca000f8e0202 */
[----:B--2---:R-:W-:-:S13]  /*0080*/  ISETP.GE.AND P0, PT, R3, R0, PT ;  /* 0x000000000300720c */ /* 0x004fda0003f06270 */
[----:B------:R-:W-:Y:S05]  /*0090*/  @P0 EXIT ;  /* 0x000000000000094d */ /* 0x000fea0003800000 */
[----:B------:R-:W0:Y:S01]  /*00a0*/  LDC.64 R10, c[0x0][0x388] ;  /* 0x0000e200ff0a7b82 */ /* 0x000e220000000a00 */
[----:B------:R-:W1:Y:S07]  /*00b0*/  LDCU.64 UR4, c[0x0][0x358] ;  /* 0x00006b00ff0477ac */ /* 0x000e6e0008000a00 */
[----:B------:R-:W2:Y:S08]  /*00c0*/  LDC R7, c[0x0][0x384] ;  /* 0x0000e100ff077b82 */ /* 0x000eb00000000800 */
[----:B------:R-:W3:Y:S01]  /*00d0*/  LDC.64 R12, c[0x0][0x390] ;  /* 0x0000e400ff0c7b82 */ /* 0x000ee20000000a00 */
[----:B0-----:R-:W-:-:S05]  /*00e0*/  IMAD.WIDE R10, R3, 0x8, R10 ;  /* 0x00000008030a7825 */ /* 0x001fca00078e020a */
[----:B-1----:R-:W4:Y:S01]  /*00f0*/  LDG.E.64 R16, desc[UR4][R10.64] ;  /* 0x000000040a107981 */ /* 0x002f22000c1e1b00 */
[----:B--2---:R-:W-:Y:S01]  /*0100*/  IMAD R6, R3, R7, RZ ;  /* 0x0000000703067224 */ /* 0x004fe200078e02ff */
[C---:B------:R-:W-:Y:S01]  /*0110*/  ISETP.GE.AND P1, PT, R7.reuse, 0x2, PT ;  /* 0x000000020700780c */ /* 0x040fe20003f26270 */
[----:B------:R-:W-:-:S03]  /*0120*/  VIADD R8, R7, 0xffffffff ;  /* 0xffffffff07087836 */ /* 0x000fc60000000000 */
[----:B------:R-:W-:Y:S01]  /*0130*/  SHF.R.S32.HI R2, RZ, 0x1f, R6 ;  /* 0x0000001fff027819 */ /* 0x000fe20000011406 */
[----:B---3--:R-:W-:-:S05]  /*0140*/  IMAD.WIDE R14, R6, 0x8, R12 ;  /* 0x00000008060e7825 */ /* 0x008fca00078e020c */
[----:B----4-:R0:W-:Y:S03]  /*0150*/  STG.E.64 desc[UR4][R14.64], R16 ;  /* 0x000000100e007986 */ /* 0x0101e6000c101b04 */
[----:B------:R-:W-:Y:S05]  /*0160*/  @!P1 BRA `(.L_x_0) ;  /* 0x0000000800789947 */ /* 0x000fea0003800000 */
[----:B------:R-:W-:Y:S01]  /*0170*/  IADD3 R4, PT, PT, R7, -0x2, RZ ;  /* 0xfffffffe07047810 */ /* 0x000fe20007ffe0ff */
[----:B------:R-:W-:-:S03]  /*0180*/  IMAD.MOV.U32 R9, RZ, RZ, 0x1 ;  /* 0x00000001ff097424 */ /* 0x000fc600078e00ff */
[----:B------:R-:W-:-:S13]  /*0190*/  ISETP.GE.U32.AND P0, PT, R4, 0x7, PT ;  /* 0x000000070400780c */ /* 0x000fda0003f06070 */
[----:B------:R-:W-:Y:S05]  /*01a0*/  @!P0 BRA `(.L_x_1) ;  /* 0x0000000400188947 */ /* 0x000fea0003800000 */
[----:B------:R-:W1:Y:S01]  /*01b0*/  LDC R23, c[0x0][0x380] ;  /* 0x0000e000ff177b82 */ /* 0x000e620000000800 */
[----:B------:R-:W-:Y:S01]  /*01c0*/  LOP3.LUT R22, R8, 0xfffffff8, RZ, 0xc0, !PT ;  /* 0xfffffff808167812 */ /* 0x000fe200078ec0ff */
[----:B------:R-:W-:Y:S01]  /*01d0*/  IMAD.MOV.U32 R4, RZ, RZ, RZ ;  /* 0x000000ffff047224 */ /* 0x000fe200078e00ff */
[----:B------:R-:W-:Y:S01]  /*01e0*/  MOV R9, R6 ;  /* 0x0000000600097202 */ /* 0x000fe20000000f00 */
[----:B------:R-:W2:Y:S02]  /*01f0*/  LDCU.64 UR6, c[0x0][0x3a0] ;  /* 0x00007400ff0677ac */ /* 0x000ea40008000a00 */
[----:B------:R-:W-:-:S07]  /*0200*/  IMAD.MOV R22, RZ, RZ, -R22 ;  /* 0x000000ffff167224 */ /* 0x000fce00078e0a16 */
.L_x_2:
[----:B---3--:R-:W3:Y:S01]  /*0210*/  LDC.64 R30, c[0x0][0x3a0] ;  /* 0x0000e800ff1e7b82 */ /* 0x008ee20000000a00 */
[----:B------:R-:W-:Y:S02]  /*0220*/  VIADD R19, R9, 0x1 ;  /* 0x0000000109137836 */ /* 0x000fe40000000000 */
[----:B-1----:R-:W-:-:S04]  /*0230*/  IMAD.WIDE R20, R23, 0x8, R10 ;  /* 0x0000000817147825 */ /* 0x002fc800078e020a */
[----:B0-----:R-:W-:Y:S01]  /*0240*/  IMAD.WIDE R16, R9, 0x8, R12 ;  /* 0x0000000809107825 */ /* 0x001fe200078e020c */
[----:B------:R-:W4:Y:S04]  /*0250*/  LDG.E.64 R26, desc[UR4][R20.64] ;  /* 0x00000004141a7981 */ /* 0x000f28000c1e1b00 */
[----:B------:R-:W4:Y:S01]  /*0260*/  LDG.E.64 R24, desc[UR4][R16.64] ;  /* 0x0000000410187981 */ /* 0x000f22000c1e1b00 */
[----:B---3--:R-:W-:-:S05]  /*0270*/  IMAD.WIDE R30, R19, 0x8, R30 ;  /* 0x00000008131e7825 */ /* 0x008fca00078e021e */
[----:B------:R-:W4:Y:S01]  /*0280*/  LDG.E.64 R28, desc[UR4][R30.64] ;  /* 0x000000041e1c7981 */ /* 0x000f22000c1e1b00 */
[----:B------:R-:W-:-:S04]  /*0290*/  IADD3 R33, PT, PT, R4, 0x1, RZ ;  /* 0x0000000104217810 */ /* 0x000fc80007ffe0ff */
[----:B------:R-:W-:-:S04]  /*02a0*/  IADD3 R19, P0, PT, R6, R33, RZ ;  /* 0x0000002106137210 */ /* 0x000fc80007f1e0ff */
[----:B------:R-:W-:Y:S02]  /*02b0*/  LEA.HI.X.SX32 R32, R33, R2, 0x1, P0 ;  /* 0x0000000221207211 */ /* 0x000fe400000f0eff */
[----:B--2---:R-:W-:-:S04]  /*02c0*/  LEA R18, P0, R19, UR6, 0x3 ;  /* 0x0000000613127c11 */ /* 0x004fc8000f8018ff */
[----:B------:R-:W-:Y:S01]  /*02d0*/  LEA.HI.X R19, R19, UR7, R32, 0x3, P0 ;  /* 0x0000000713137c11 */ /* 0x000fe200080f1c20 */
[----:B----4-:R-:W-:Y:S01]  /*02e0*/  DFMA R26, -R28, R24, R26 ;  /* 0x000000181c1a722b */ /* 0x010fe2000000011a */
[----:B------:R-:W-:-:S06]  /*02f0*/  IMAD.WIDE R28, R0, 0x8, R20 ;  /* 0x00000008001c7825 */ /* 0x000fcc00078e0214 */
[----:B------:R0:W-:Y:S04]  /*0300*/  STG.E.64 desc[UR4][R16.64+0x8], R26 ;  /* 0x0000081a10007986 */ /* 0x0001e8000c101b04 */
[----:B------:R-:W2:Y:S04]  /*0310*/  LDG.E.64 R20, desc[UR4][R28.64] ;  /* 0x000000041c147981 */ /* 0x000ea8000c1e1b00 */
[----:B------:R-:W2:Y:S02]  /*0320*/  LDG.E.64 R24, desc[UR4][R18.64+0x8] ;  /* 0x0000080412187981 */ /* 0x000ea4000c1e1b00 */
[----:B--2---:R-:W-:Y:S01]  /*0330*/  DFMA R30, R26, -R24, R20 ;  /* 0x800000181a1e722b */ /* 0x004fe20000000014 */
[----:B------:R-:W-:-:S04]  /*0340*/  IMAD.WIDE R20, R33, 0x8, R14 ;  /* 0x0000000821147825 */ /* 0x000fc800078e020e */
[C---:B------:R-:W-:Y:S02]  /*0350*/  IMAD.WIDE R24, R0.reuse, 0x8, R28 ;  /* 0x0000000800187825 */ /* 0x040fe400078e021c */
[----:B------:R1:W-:Y:S04]  /*0360*/  STG.E.64 desc[UR4][R20.64+0x8], R30 ;  /* 0x0000081e14007986 */ /* 0x0003e8000c101b04 */
[----:B------:R-:W2:Y:S04]  /*0370*/  LDG.E.64 R32, desc[UR4][R24.64] ;  /* 0x0000000418207981 */ /* 0x000ea8000c1e1b00 */
[----:B------:R-:W2:Y:S04]  /*0380*/  LDG.E.64 R34, desc[UR4][R18.64+0x10] ;  /* 0x0000100412227981 */ /* 0x000ea8000c1e1b00 */
[----:B------:R-:W2:Y:S01]  /*0390*/  LDG.E.64 R36, desc[UR4][R16.64+0x10] ;  /* 0x0000100410247981 */ /* 0x000ea2000c1e1b00 */
[----:B0-----:R-:W-:Y:S01]  /*03a0*/  IMAD.WIDE R26, R0, 0x8, R24 ;  /* 0x00000008001a7825 */ /* 0x001fe200078e0218 */
[----:B--2---:R-:W-:-:S07]  /*03b0*/  DFMA R32, -R34, R36, R32 ;  /* 0x000000242220722b */ /* 0x004fce0000000120 */
[----:B------:R0:W-:Y:S04]  /*03c0*/  STG.E.64 desc[UR4][R20.64+0x10], R32 ;  /* 0x0000102014007986 */ /* 0x0001e8000c101b04 */
[----:B------:R-:W2:Y:S04]  /*03d0*/  LDG.E.64 R28, desc[UR4][R26.64] ;  /* 0x000000041a1c7981 */ /* 0x000ea8000c1e1b00 */
[----:B------:R-:W2:Y:S04]  /*03e0*/  LDG.E.64 R34, desc[UR4][R18.64+0x18] ;  /* 0x0000180412227981 */ /* 0x000ea8000c1e1b00 */
[----:B------:R-:W2:Y:S02]  /*03f0*/  LDG.E.64 R36, desc[UR4][R16.64+0x18] ;  /* 0x0000180410247981 */ /* 0x000ea4000c1e1b00 */
[----:B--2---:R-:W-:Y:S01]  /*0400*/  DFMA R34, -R34, R36, R28 ;  /* 0x000000242222722b */ /* 0x004fe2000000011c */
[----:B------:R-:W-:-:S06]  /*0410*/  IMAD.WIDE R28, R0, 0x8, R26 ;  /* 0x00000008001c7825 */ /* 0x000fcc00078e021a */
[----:B------:R2:W-:Y:S04]  /*0420*/  STG.E.64 desc[UR4][R20.64+0x18], R34 ;  /* 0x0000182214007986 */ /* 0x0005e8000c101b04 */
[----:B------:R-:W3:Y:S04]  /*0430*/  LDG.E.64 R24, desc[UR4][R28.64] ;  /* 0x000000041c187981 */ /* 0x000ee8000c1e1b00 */
[----:B-1----:R-:W3:Y:S04]  /*0440*/  LDG.E.64 R30, desc[UR4][R18.64+0x20] ;  /* 0x00002004121e7981 */ /* 0x002ee8000c1e1b00 */
[----:B------:R-:W3:Y:S02]  /*0450*/  LDG.E.64 R36, desc[UR4][R16.64+0x20] ;  /* 0x0000200410247981 */ /* 0x000ee4000c1e1b00 */
[----:B---3--:R-:W-:Y:S01]  /*0460*/  DFMA R30, -R30, R36, R24 ;  /* 0x000000241e1e722b */ /* 0x008fe20000000118 */
[----:B------:R-:W-:-:S06]  /*0470*/  IMAD.WIDE R24, R0, 0x8, R28 ;  /* 0x0000000800187825 */ /* 0x000fcc00078e021c */
[----:B------:R1:W-:Y:S04]  /*0480*/  STG.E.64 desc[UR4][R20.64+0x20], R30 ;  /* 0x0000201e14007986 */ /* 0x0003e8000c101b04 */
[----:B------:R-:W3:Y:S04]  /*0490*/  LDG.E.64 R26, desc[UR4][R24.64] ;  /* 0x00000004181a7981 */ /* 0x000ee8000c1e1b00 */
[----:B0-----:R-:W3:Y:S04]  /*04a0*/  LDG.E.64 R32, desc[UR4][R18.64+0x28] ;  /* 0x0000280412207981 */ /* 0x001ee8000c1e1b00 */
[----:B------:R-:W3:Y:S02]  /*04b0*/  LDG.E.64 R36, desc[UR4][R16.64+0x28] ;  /* 0x0000280410247981 */ /* 0x000ee4000c1e1b00 */
[----:B---3--:R-:W-:Y:S01]  /*04c0*/  DFMA R32, -R32, R36, R26 ;  /* 0x000000242020722b */ /* 0x008fe2000000011a */
[----:B------:R-:W-:-:S06]  /*04d0*/  IMAD.WIDE R26, R0, 0x8, R24 ;  /* 0x00000008001a7825 */ /* 0x000fcc00078e0218 */
[----:B------:R3:W-:Y:S04]  /*04e0*/  STG.E.64 desc[UR4][R20.64+0x28], R32 ;  /* 0x0000282014007986 */ /* 0x0007e8000c101b04 */
[----:B------:R-:W4:Y:S04]  /*04f0*/  LDG.E.64 R28, desc[UR4][R26.64] ;  /* 0x000000041a1c7981 */ /* 0x000f28000c1e1b00 */
[----:B--2---:R-:W4:Y:S04]  /*0500*/  LDG.E.64 R34, desc[UR4][R18.64+0x30] ;  /* 0x0000300412227981 */ /* 0x004f28000c1e1b00 */
[----:B------:R-:W4:Y:S01]  /*0510*/  LDG.E.64 R36, desc[UR4][R16.64+0x30] ;  /* 0x0000300410247981 */ /* 0x000f22000c1e1b00 */
[----:B-1----:R-:W-:Y:S01]  /*0520*/  IMAD.WIDE R30, R0, 0x8, R26 ;  /* 0x00000008001e7825 */ /* 0x002fe200078e021a */
[----:B----4-:R-:W-:-:S07]  /*0530*/  DFMA R28, -R34, R36, R28 ;  /* 0x00000024221c722b */ /* 0x010fce000000011c */
[----:B------:R3:W-:Y:S04]  /*0540*/  STG.E.64 desc[UR4][R20.64+0x30], R28 ;  /* 0x0000301c14007986 */ /* 0x0007e8000c101b04 */
[----:B------:R-:W2:Y:S04]  /*0550*/  LDG.E.64 R30, desc[UR4][R30.64] ;  /* 0x000000041e1e7981 */ /* 0x000ea8000c1e1b00 */
[----:B------:R-:W2:Y:S04]  /*0560*/  LDG.E.64 R24, desc[UR4][R18.64+0x38] ;  /* 0x0000380412187981 */ /* 0x000ea8000c1e1b00 */
[----:B------:R-:W2:Y:S01]  /*0570*/  LDG.E.64 R34, desc[UR4][R16.64+0x38] ;  /* 0x0000380410227981 */ /* 0x000ea2000c1e1b00 */
[----:B------:R-:W-:-:S05]  /*0580*/  VIADD R22, R22, 0x8 ;  /* 0x0000000816167836 */ /* 0x000fca0000000000 */
[----:B------:R-:W-:Y:S01]  /*0590*/  ISETP.NE.AND P0, PT, R22, RZ, PT ;  /* 0x000000ff1600720c */ /* 0x000fe20003f05270 */
[----:B------:R-:W-:Y:S01]  /*05a0*/  VIADD R4, R4, 0x8 ;  /* 0x0000000804047836 */ /* 0x000fe20000000000 */
[----:B------:R-:W-:Y:S01]  /*05b0*/  IADD3 R9, PT, PT, R9, 0x8, RZ ;  /* 0x0000000809097810 */ /* 0x000fe20007ffe0ff */
[----:B------:R-:W-:Y:S01]  /*05c0*/  IMAD R23, R0, 0x8, R23 ;  /* 0x0000000800177824 */ /* 0x000fe200078e0217 */
[----:B--2---:R-:W-:-:S07]  /*05d0*/  DFMA R24, -R24, R34, R30 ;  /* 0x000000221818722b */ /* 0x004fce000000011e */
[----:B------:R3:W-:Y:S02]  /*05e0*/  STG.E.64 desc[UR4][R20.64+0x38], R24 ;  /* 0x0000381814007986 */ /* 0x0007e4000c101b04 */
[----:B------:R-:W-:Y:S05]  /*05f0*/  @P0 BRA `(.L_x_2) ;  /* 0xfffffffc00040947 */ /* 0x000fea000383ffff */
[----:B------:R-:W-:-:S07]  /*0600*/  VIADD R9, R4, 0x1 ;  /* 0x0000000104097836 */ /* 0x000fce0000000000 */
.L_x_1:
[----:B0-----:R-:W-:-:S13]  /*0610*/  LOP3.LUT P0, R16, R8, 0x7, RZ, 0xc0, !PT ;  /* 0x0000000708107812 */ /* 0x001fda000780c0ff */
[----:B------:R-:W-:Y:S05]  /*0620*/  @!P0 BRA `(.L_x_0) ;  /* 0x0000000400488947 */ /* 0x000fea0003800000 */
[----:B------:R-:W-:Y:S02]  /*0630*/  ISETP.GE.U32.AND P0, PT, R16, 0x4, PT ;  /* 0x000000041000780c */ /* 0x000fe40003f06070 */
[----:B------:R-:W-:-:S04]  /*0640*/  LOP3.LUT R4, R8, 0x3, RZ, 0xc0, !PT ;  /* 0x0000000308047812 */ /* 0x000fc800078ec0ff */
[----:B------:R-:W-:-:S07]  /*0650*/  ISETP.NE.AND P2, PT, R4, RZ, PT ;  /* 0x000000ff0400720c */ /* 0x000fce0003f45270 */
[----:B------:R-:W-:Y:S06]  /*0660*/  @!P0 BRA `(.L_x_3) ;  /* 0x0000000000908947 */ /* 0x000fec0003800000 */
[----:B---3--:R-:W0:Y:S01]  /*0670*/  LDC.64 R24, c[0x0][0x3a0] ;  /* 0x0000e800ff187b82 */ /* 0x008e220000000a00 */
[----:B------:R-:W-:Y:S01]  /*0680*/  IADD3 R17, PT, PT, R6, R9, RZ ;  /* 0x0000000906117210 */ /* 0x000fe20007ffe0ff */
[----:B------:R-:W-:Y:S01]  /*0690*/  IMAD R21, R9, R0, RZ ;  /* 0x0000000009157224 */ /* 0x000fe200078e02ff */
[----:B------:R-:W1:Y:S03]  /*06a0*/  LDCU.64 UR6, c[0x0][0x3a0] ;  /* 0x00007400ff0677ac */ /* 0x000e660008000a00 */
[----:B------:R-:W-:Y:S02]  /*06b0*/  VIADD R19, R17, 0xffffffff ;  /* 0xffffffff11137836 */ /* 0x000fe40000000000 */
[----:B------:R-:W-:-:S05]  /*06c0*/  IMAD.WIDE R20, R21, 0x8, R10 ;  /* 0x0000000815147825 */ /* 0x000fca00078e020a */
[----:B------:R-:W2:Y:S01]  /*06d0*/  LDG.E.64 R22, desc[UR4][R20.64] ;  /* 0x0000000414167981 */ /* 0x000ea2000c1e1b00 */
[----:B0-----:R-:W-:-:S04]  /*06e0*/  IMAD.WIDE R24, R17, 0x8, R24 ;  /* 0x0000000811187825 */ /* 0x001fc800078e0218 */
[----:B------:R-:W-:Y:S02]  /*06f0*/  IMAD.WIDE R16, R19, 0x8, R12 ;  /* 0x0000000813107825 */ /* 0x000fe400078e020c */
[----:B------:R-:W2:Y:S04]  /*0700*/  LDG.E.64 R24, desc[UR4][R24.64] ;  /* 0x0000000418187981 */ /* 0x000ea8000c1e1b00 */
[----:B------:R-:W2:Y:S01]  /*0710*/  LDG.E.64 R26, desc[UR4][R16.64] ;  /* 0x00000004101a7981 */ /* 0x000ea2000c1e1b00 */
[----:B------:R-:W-:-:S04]  /*0720*/  IADD3 R19, P0, PT, R6, R9, RZ ;  /* 0x0000000906137210 */ /* 0x000fc80007f1e0ff */
[----:B------:R-:W-:Y:S02]  /*0730*/  LEA.HI.X.SX32 R28, R9, R2, 0x1, P0 ;  /* 0x00000002091c7211 */ /* 0x000fe400000f0eff */
[----:B-1----:R-:W-:-:S04]  /*0740*/  LEA R18, P0, R19, UR6, 0x3 ;  /* 0x0000000613127c11 */ /* 0x002fc8000f8018ff */
[----:B------:R-:W-:Y:S01]  /*0750*/  LEA.HI.X R19, R19, UR7, R28, 0x3, P0 ;  /* 0x0000000713137c11 */ /* 0x000fe200080f1c1c */
[----:B--2---:R-:W-:Y:S01]  /*0760*/  DFMA R22, -R24, R26, R22 ;  /* 0x0000001a1816722b */ /* 0x004fe20000000116 */
[----:B------:R-:W-:-:S06]  /*0770*/  IMAD.WIDE R26, R0, 0x8, R20 ;  /* 0x00000008001a7825 */ /* 0x000fcc00078e0214 */
[----:B------:R0:W-:Y:S04]  /*0780*/  STG.E.64 desc[UR4][R16.64+0x8], R22 ;  /* 0x0000081610007986 */ /* 0x0001e8000c101b04 */
[----:B------:R-:W2:Y:S04]  /*0790*/  LDG.E.64 R20, desc[UR4][R26.64] ;  /* 0x000000041a147981 */ /* 0x000ea8000c1e1b00 */
[----:B------:R-:W2:Y:S01]  /*07a0*/  LDG.E.64 R24, desc[UR4][R18.64+0x8] ;  /* 0x0000080412187981 */ /* 0x000ea2000c1e1b00 */
[----:B------:R-:W-:Y:S01]  /*07b0*/  IMAD.WIDE R28, R0, 0x8, R26 ;  /* 0x00000008001c7825 */ /* 0x000fe200078e021a */
[----:B--2---:R-:W-:-:S03]  /*07c0*/  DFMA R24, R22, -R24, R20 ;  /* 0x800000181618722b */ /* 0x004fc60000000014 */
[----:B------:R-:W-:-:S05]  /*07d0*/  IMAD.WIDE R20, R9, 0x8, R14 ;  /* 0x0000000809147825 */ /* 0x000fca00078e020e */
        /* <DEDUP_REMOVED lines=9> */
[----:B------:R-:W2:Y:S01]  /*0870*/  LDG.E.64 R32, desc[UR4][R16.64+0x18] ;  /* 0x0000180410207981 */ /* 0x000ea2000c1e1b00 */
[----:B------:R-:W-:Y:S01]  /*0880*/  VIADD R9, R9, 0x4 ;  /* 0x0000000409097836 */ /* 0x000fe20000000000 */
[----:B--2---:R-:W-:-:S07]  /*0890*/  DFMA R26, -R26, R32, R22 ;  /* 0x000000201a1a722b */ /* 0x004fce0000000116 */
[----:B------:R1:W-:Y:S04]  /*08a0*/  STG.E.64 desc[UR4][R20.64+0x18], R26 ;  /* 0x0000181a14007986 */ /* 0x0003e8000c101b04 */
.L_x_3:
[----:B------:R-:W-:Y:S05]  /*08b0*/  @!P2 BRA `(.L_x_0) ;  /* 0x0000000000a4a947 */ /* 0x000fea0003800000 */
[----:B------:R-:W-:Y:S02]  /*08c0*/  ISETP.NE.AND P0, PT, R4, 0x1, PT ;  /* 0x000000010400780c */ /* 0x000fe40003f05270 */
[----:B------:R-:W-:-:S04]  /*08d0*/  LOP3.LUT R16, R8, 0x1, RZ, 0xc0, !PT ;  /* 0x0000000108107812 */ /* 0x000fc800078ec0ff */
[----:B------:R-:W-:-:S07]  /*08e0*/  ISETP.NE.U32.AND P2, PT, R16, 0x1, PT ;  /* 0x000000011000780c */ /* 0x000fce0003f45070 */
[----:B------:R-:W-:Y:S06]  /*08f0*/  @!P0 BRA `(.L_x_4) ;  /* 0x0000000000608947 */ /* 0x000fec0003800000 */
[----:B------:R-:W0:Y:S01]  /*0900*/  LDC.64 R18, c[0x0][0x3a0] ;  /* 0x0000e800ff127b82 */ /* 0x000e220000000a00 */
[----:B-1-3--:R-:W-:Y:S01]  /*0910*/  IADD3 R21, PT, PT, R6, R9, RZ ;  /* 0x0000000906157210 */ /* 0x00afe20007ffe0ff */
[----:B------:R-:W-:Y:S01]  /*0920*/  IMAD R17, R9, R0, RZ ;  /* 0x0000000009117224 */ /* 0x000fe200078e02ff */
[----:B------:R-:W1:Y:S03]  /*0930*/  LDCU.64 UR6, c[0x0][0x3a0] ;  /* 0x00007400ff0677ac */ /* 0x000e660008000a00 */
[----:B------:R-:W-:Y:S02]  /*0940*/  VIADD R25, R21, 0xffffffff ;  /* 0xffffffff15197836 */ /* 0x000fe40000000000 */
[----:B------:R-:W-:-:S04]  /*0950*/  IMAD.WIDE R16, R17, 0x8, R10 ;  /* 0x0000000811107825 */ /* 0x000fc800078e020a */
[----:B------:R-:W-:-:S05]  /*0960*/  IMAD.WIDE R24, R25, 0x8, R12 ;  /* 0x0000000819187825 */ /* 0x000fca00078e020c */
[----:B------:R-:W2:Y:S01]  /*0970*/  LDG.E.64 R22, desc[UR4][R24.64] ;  /* 0x0000000418167981 */ /* 0x000ea2000c1e1b00 */
[----:B0-----:R-:W-:-:S03]  /*0980*/  IMAD.WIDE R20, R21, 0x8, R18 ;  /* 0x0000000815147825 */ /* 0x001fc600078e0212 */
        /* <DEDUP_REMOVED lines=10> */
[----:B------:R-:W2:Y:S02]  /*0a30*/  LDG.E.64 R20, desc[UR4][R26.64+0x8] ;  /* 0x000008041a147981 */ /* 0x000ea4000c1e1b00 */
[----:B--2---:R-:W-:Y:S01]  /*0a40*/  DFMA R16, R18, -R20, R16 ;  /* 0x800000141210722b */ /* 0x004fe20000000010 */
[----:B------:R-:W-:-:S06]  /*0a50*/  IMAD.WIDE R20, R9, 0x8, R14 ;  /* 0x0000000809147825 */ /* 0x000fcc00078e020e */
[----:B------:R0:W-:Y:S01]  /*0a60*/  STG.E.64 desc[UR4][R20.64+0x8], R16 ;  /* 0x0000081014007986 */ /* 0x0001e2000c101b04 */
[----:B------:R-:W-:-:S07]  /*0a70*/  VIADD R9, R9, 0x2 ;  /* 0x0000000209097836 */ /* 0x000fce0000000000 */
.L_x_4:
[----:B------:R-:W-:Y:S05]  /*0a80*/  @P2 BRA `(.L_x_0) ;  /* 0x0000000000302947 */ /* 0x000fea0003800000 */
[----:B0-----:R-:W0:Y:S01]  /*0a90*/  LDC.64 R16, c[0x0][0x3a0] ;  /* 0x0000e800ff107b82 */ /* 0x001e220000000a00 */
[----:B------:R-:W-:Y:S01]  /*0aa0*/  IADD3 R19, PT, PT, R6, R9, RZ ;  /* 0x0000000906137210 */ /* 0x000fe20007ffe0ff */
[----:B------:R-:W-:-:S04]  /*0ab0*/  IMAD R9, R9, R0, RZ ;  /* 0x0000000009097224 */ /* 0x000fc800078e02ff */
[----:B-1-3--:R-:W-:Y:S02]  /*0ac0*/  VIADD R21, R19, 0xffffffff ;  /* 0xffffffff13157836 */ /* 0x00afe40000000000 */
[----:B------:R-:W-:-:S04]  /*0ad0*/  IMAD.WIDE R10, R9, 0x8, R10 ;  /* 0x00000008090a7825 */ /* 0x000fc800078e020a */
[----:B------:R-:W-:Y:S02]  /*0ae0*/  IMAD.WIDE R12, R21, 0x8, R12 ;  /* 0x00000008150c7825 */ /* 0x000fe400078e020c */
[----:B------:R-:W2:Y:S02]  /*0af0*/  LDG.E.64 R10, desc[UR4][R10.64] ;  /* 0x000000040a0a7981 */ /* 0x000ea4000c1e1b00 */
[----:B0-----:R-:W-:Y:S02]  /*0b00*/  IMAD.WIDE R16, R19, 0x8, R16 ;  /* 0x0000000813107825 */ /* 0x001fe400078e0210 */
[----:B------:R-:W2:Y:S04]  /*0b10*/  LDG.E.64 R18, desc[UR4][R12.64] ;  /* 0x000000040c127981 */ /* 0x000ea8000c1e1b00 */
[----:B------:R-:W2:Y:S02]  /*0b20*/  LDG.E.64 R16, desc[UR4][R16.64] ;  /* 0x0000000410107981 */ /* 0x000ea4000c1e1b00 */
[----:B--2---:R-:W-:-:S07]  /*0b30*/  DFMA R18, -R16, R18, R10 ;  /* 0x000000121012722b */ /* 0x004fce000000010a */
[----:B------:R2:W-:Y:S04]  /*0b40*/  STG.E.64 desc[UR4][R12.64+0x8], R18 ;  /* 0x000008120c007986 */ /* 0x0005e8000c101b04 */
.L_x_0:
[----:B------:R-:W4:Y:S01]  /*0b50*/  LDCU.64 UR6, c[0x0][0x3a8] ;  /* 0x00007500ff0677ac */ /* 0x000f220008000a00 */
[----:B------:R-:W-:-:S04]  /*0b60*/  IADD3 R0, P0, PT, R6, R7, RZ ;  /* 0x0000000706007210 */ /* 0x000fc80007f1e0ff */
[----:B------:R-:W-:Y:S02]  /*0b70*/  LEA.HI.X.SX32 R9, R7, R2, 0x1, P0 ;  /* 0x0000000207097211 */ /* 0x000fe400000f0eff */
[----:B----4-:R-:W-:-:S04]  /*0b80*/  LEA R22, P0, R0, UR6, 0x3 ;  /* 0x0000000600167c11 */ /* 0x010fc8000f8018ff */
[----:B------:R-:W-:-:S06]  /*0b90*/  LEA.HI.X R23, R0, UR7, R9, 0x3, P0 ;  /* 0x0000000700177c11 */ /* 0x000fcc00080f1c09 */
[----:B------:R-:W4:Y:S01]  /*0ba0*/  LDG.E.64 R22, desc[UR4][R22.64+-0x8] ;  /* 0xfffff80416167981 */ /* 0x000f22000c1e1b00 */
[----:B--2---:R-:W-:-:S05]  /*0bb0*/  IMAD.WIDE R12, R7, 0x8, R14 ;  /* 0x00000008070c7825 */ /* 0x004fca00078e020e */
[----:B01-3--:R-:W2:Y:S01]  /*0bc0*/  LDG.E.64 R24, desc[UR4][R12.64+-0x8] ;  /* 0xfffff8040c187981 */ /* 0x00bea2000c1e1b00 */
[----:B------:R-:W-:Y:S01]  /*0bd0*/  IMAD.MOV.U32 R10, RZ, RZ, 0x1 ;  /* 0x00000001ff0a7424 */ /* 0x000fe200078e00ff */
[----:B------:R-:W-:Y:S01]  /*0be0*/  BSSY.RECONVERGENT B1, `(.L_x_5) ;  /* 0x0000012000017945 */ /* 0x000fe20003800200 */
[----:B----4-:R-:W0:Y:S01]  /*0bf0*/  MUFU.RCP64H R11, R23 ;  /* 0x00000017000b7308 */ /* 0x010e220000001800 */
[----:B--2---:R-:W-:-:S03]  /*0c00*/  FSETP.GEU.AND P2, PT, |R25|, 6.5827683646048100446e-37, PT ;  /* 0x036000001900780b */ /* 0x004fc60003f4e200 */
[----:B0-----:R-:W-:-:S08]  /*0c10*/  DFMA R16, -R22, R10, 1 ;  /* 0x3ff000001610742b */ /* 0x001fd0000000010a */
[----:B------:R-:W-:-:S08]  /*0c20*/  DFMA R16, R16, R16, R16 ;  /* 0x000000101010722b */ /* 0x000fd00000000010 */
[----:B------:R-:W-:-:S08]  /*0c30*/  DFMA R16, R10, R16, R10 ;  /* 0x000000100a10722b */ /* 0x000fd0000000000a */
[----:B------:R-:W-:-:S08]  /*0c40*/  DFMA R10, -R22, R16, 1 ;  /* 0x3ff00000160a742b */ /* 0x000fd00000000110 */
[----:B------:R-:W-:-:S08]  /*0c50*/  DFMA R10, R16, R10, R16 ;  /* 0x0000000a100a722b */ /* 0x000fd00000000010 */
[----:B------:R-:W-:-:S08]  /*0c60*/  DMUL R16, R24, R10 ;  /* 0x0000000a18107228 */ /* 0x000fd00000000000 */
[----:B------:R-:W-:-:S08]  /*0c70*/  DFMA R18, -R22, R16, R24 ;  /* 0x000000101612722b */ /* 0x000fd00000000118 */
[----:B------:R-:W-:-:S10]  /*0c80*/  DFMA R10, R10, R18, R16 ;  /* 0x000000120a0a722b */ /* 0x000fd40000000010 */
[----:B------:R-:W-:-:S05]  /*0c90*/  FFMA R0, RZ, R23, R11 ;  /* 0x00000017ff007223 */ /* 0x000fca000000000b */
[----:B------:R-:W-:-:S13]  /*0ca0*/  FSETP.GT.AND P0, PT, |R0|, 1.469367938527859385e-39, PT ;  /* 0x001000000000780b */ /* 0x000fda0003f04200 */
[----:B------:R-:W-:Y:S05]  /*0cb0*/  @P0 BRA P2, `(.L_x_6) ;  /* 0x0000000000100947 */ /* 0x000fea0001000000 */
[----:B------:R-:W-:-:S07]  /*0cc0*/  MOV R4, 0xce0 ;  /* 0x00000ce000047802 */ /* 0x000fce0000000f00 */
[----:B------:R-:W-:Y:S05]  /*0cd0*/  CALL.REL.NOINC `($__internal_0_$__cuda_sm20_div_rn_f64_full) ;  /* 0x0000001c00c07944 */ /* 0x000fea0003c00000 */
[----:B------:R-:W-:Y:S01]  /*0ce0*/  MOV R10, R26 ;  /* 0x0000001a000a7202 */ /* 0x000fe20000000f00 */
[----:B------:R-:W-:-:S07]  /*0cf0*/  IMAD.MOV.U32 R11, RZ, RZ, R27 ;  /* 0x000000ffff0b7224 */ /* 0x000fce00078e001b */
.L_x_6:
[----:B------:R-:W-:Y:S05]  /*0d00*/  BSYNC.RECONVERGENT B1 ;  /* 0x0000000000017941 */ /* 0x000fea0003800200 */
.L_x_5:
[----:B------:R-:W0:Y:S01]  /*0d10*/  LDCU UR6, c[0x0][0x380] ;  /* 0x00007000ff0677ac */ /* 0x000e220008000800 */
[----:B------:R-:W1:Y:S01]  /*0d20*/  LDCU.64 UR8, c[0x0][0x398] ;  /* 0x00007300ff0877ac */ /* 0x000e620008000a00 */
[----:B0-----:R-:W-:Y:S01]  /*0d30*/  IMAD.U32 R0, RZ, RZ, UR6 ;  /* 0x00000006ff007e24 */ /* 0x001fe2000f8e00ff */
[----:B-1----:R-:W-:Y:S01]  /*0d40*/  MOV R18, UR8 ;  /* 0x0000000800127c02 */ /* 0x002fe20008000f00 */
[----:B------:R-:W-:Y:S02]  /*0d50*/  IMAD.U32 R19, RZ, RZ, UR9 ;  /* 0x00000009ff137e24 */ /* 0x000fe4000f8e00ff */
[----:B------:R-:W-:-:S04]  /*0d60*/  IMAD R37, R8, R0, R3 ;  /* 0x0000000008257224 */ /* 0x000fc800078e0203 */
[----:B------:R-:W-:-:S05]  /*0d70*/  IMAD.WIDE R12, R37, 0x8, R18 ;  /* 0x00000008250c7825 */ /* 0x000fca00078e0212 */
[----:B------:R0:W-:Y:S01]  /*0d80*/  STG.E.64 desc[UR4][R12.64], R10 ;  /* 0x0000000a0c007986 */ /* 0x0001e2000c101b04 */
[----:B------:R-:W-:Y:S05]  /*0d90*/  @!P1 EXIT ;  /* 0x000000000000994d */ /* 0x000fea0003800000 */
[----:B------:R-:W1:Y:S01]  /*0da0*/  LDC R38, c[0x0][0x384] ;  /* 0x0000e100ff267b82 */ /* 0x000e620000000800 */
[----:B------:R-:W-:Y:S01]  /*0db0*/  LOP3.LUT R7, R8, 0x7, RZ, 0xc0, !PT ;  /* 0x0000000708077812 */ /* 0x000fe200078ec0ff */
[----:B-1----:R-:W-:-:S05]  /*0dc0*/  VIADD R9, R38, 0xfffffffe ;  /* 0xfffffffe26097836 */ /* 0x002fca0000000000 */
[----:B------:R-:W-:-:S13]  /*0dd0*/  ISETP.GE.U32.AND P0, PT, R9, 0x7, PT ;  /* 0x000000070900780c */ /* 0x000fda0003f06070 */
[----:B------:R-:W-:Y:S05]  /*0de0*/  @!P0 BRA `(.L_x_7) ;  /* 0x0000000c00bc8947 */ /* 0x000fea0003800000 */
[C---:B0-----:R-:W-:Y:S01]  /*0df0*/  IADD3 R10, PT, PT, R38.reuse, -0x3, RZ ;  /* 0xfffffffd260a7810 */ /* 0x041fe20007ffe0ff */
[C---:B------:R-:W-:Y:S01]  /*0e00*/  VIADD R11, R38.reuse, 0xfffffffc ;  /* 0xfffffffc260b7836 */ /* 0x040fe20000000000 */
[C---:B------:R-:W-:Y:S01]  /*0e10*/  IADD3 R13, PT, PT, R38.reuse, -0x6, RZ ;  /* 0xfffffffa260d7810 */ /* 0x040fe20007ffe0ff */
[C---:B------:R-:W-:Y:S01]  /*0e20*/  VIADD R12, R38.reuse, 0xfffffffb ;  /* 0xfffffffb260c7836 */ /* 0x040fe20000000000 */
[C---:B------:R-:W-:Y:S01]  /*0e30*/  IADD3 R36, PT, PT, R38.reuse, -0x9, RZ ;  /* 0xfffffff726247810 */ /* 0x040fe20007ffe0ff */
[----:B------:R-:W-:Y:S01]  /*0e40*/  VIADD R34, R38, 0xfffffff9 ;  /* 0xfffffff926227836 */ /* 0x000fe20000000000 */
[----:B------:R-:W-:Y:S01]  /*0e50*/  LOP3.LUT R39, R8, 0xfffffff8, RZ, 0xc0, !PT ;  /* 0xfffffff808277812 */ /* 0x000fe200078ec0ff */
[----:B------:R-:W-:Y:S02]  /*0e60*/  VIADD R35, R38, 0xfffffff8 ;  /* 0xfffffff826237836 */ /* 0x000fe40000000000 */
[-CC-:B------:R-:W-:Y:S02]  /*0e70*/  IMAD R9, R9, R0.reuse, R3.reuse ;  /* 0x0000000009097224 */ /* 0x180fe400078e0203 */
[----:B------:R-:W-:-:S02]  /*0e80*/  IMAD R10, R10, R0, R3 ;  /* 0x000000000a0a7224 */ /* 0x000fc400078e0203 */
[-CC-:B------:R-:W-:Y:S02]  /*0e90*/  IMAD R11, R11, R0.reuse, R3.reuse ;  /* 0x000000000b0b7224 */ /* 0x180fe400078e0203 */
[-CC-:B------:R-:W-:Y:S02]  /*0ea0*/  IMAD R12, R12, R0.reuse, R3.reuse ;  /* 0x000000000c0c7224 */ /* 0x180fe400078e0203 */
[-CC-:B------:R-:W-:Y:S02]  /*0eb0*/  IMAD R13, R13, R0.reuse, R3.reuse ;  /* 0x000000000d0d7224 */ /* 0x180fe400078e0203 */
[-CC-:B------:R-:W-:Y:S02]  /*0ec0*/  IMAD R34, R34, R0.reuse, R3.reuse ;  /* 0x0000000022227224 */ /* 0x180fe400078e0203 */
[-CC-:B------:R-:W-:Y:S02]  /*0ed0*/  IMAD R35, R35, R0.reuse, R3.reuse ;  /* 0x0000000023237224 */ /* 0x180fe400078e0203 */
[----:B------:R-:W-:-:S02]  /*0ee0*/  IMAD R36, R36, R0, R3 ;  /* 0x0000000024247224 */ /* 0x000fc400078e0203 */
[----:B------:R-:W-:Y:S02]  /*0ef0*/  IMAD R38, R3, R38, R38 ;  /* 0x0000002603267224 */ /* 0x000fe400078e0226 */
[----:B------:R-:W-:-:S07]  /*0f00*/  IMAD.MOV R39, RZ, RZ, -R39 ;  /* 0x000000ffff277224 */ /* 0x000fce00078e0a27 */
.L_x_24:
[----:B------:R-:W0:Y:S01]  /*0f10*/  LDC.64 R16, c[0x0][0x3a8] ;  /* 0x0000ea00ff107b82 */ /* 0x000e220000000a00 */
[----:B------:R-:W-:-:S07]  /*0f20*/  VIADD R19, R38, 0xfffffffe ;  /* 0xfffffffe26137836 */ /* 0x000fce0000000000 */
[----:B------:R-:W1:Y:S01]  /*0f30*/  LDC.64 R30, c[0x0][0x398] ;  /* 0x0000e600ff1e7b82 */ /* 0x000e620000000a00 */
[----:B0-----:R-:W-:-:S05]  /*0f40*/  IMAD.WIDE R16, R19, 0x8, R16 ;  /* 0x0000000813107825 */ /* 0x001fca00078e0210 */
[----:B------:R-:W2:Y:S01]  /*0f50*/  LDG.E.64 R22, desc[UR4][R16.64] ;  /* 0x0000000410167981 */ /* 0x000ea2000c1e1b00 */
[----:B------:R-:W-:Y:S01]  /*0f60*/  IADD3 R19, PT, PT, R5, -0x2, RZ ;  /* 0xfffffffe05137810 */ /* 0x000fe20007ffe0ff */
[----:B-1----:R-:W-:-:S04]  /*0f70*/  IMAD.WIDE R30, R37, 0x8, R30 ;  /* 0x00000008251e7825 */ /* 0x002fc800078e021e */
[----:B------:R-:W-:Y:S01]  /*0f80*/  IMAD.WIDE R18, R19, 0x8, R14 ;  /* 0x0000000813127825 */ /* 0x000fe200078e020e */
[----:B------:R-:W3:Y:S04]  /*0f90*/  LDG.E.64 R24, desc[UR4][R30.64] ;  /* 0x000000041e187981 */ /* 0x000ee8000c1e1b00 */
[----:B------:R-:W3:Y:S01]  /*0fa0*/  LDG.E.64 R26, desc[UR4][R18.64] ;  /* 0x00000004121a7981 */ /* 0x000ee2000c1e1b00 */
[----:B------:R-:W-:Y:S01]  /*0fb0*/  IMAD.MOV.U32 R28, RZ, RZ, 0x1 ;  /* 0x00000001ff1c7424 */ /* 0x000fe200078e00ff */
[----:B------:R-:W-:Y:S01]  /*0fc0*/  BSSY.RECONVERGENT B1, `(.L_x_8) ;  /* 0x0000011000017945 */ /* 0x000fe20003800200 */
[----:B--2---:R-:W0:Y:S04]  /*0fd0*/  MUFU.RCP64H R29, R23 ;  /* 0x00000017001d7308 */ /* 0x004e280000001800 */
[----:B0-----:R-:W-:-:S08]  /*0fe0*/  DFMA R20, -R22, R28, 1 ;  /* 0x3ff000001614742b */ /* 0x001fd0000000011c */
[----:B------:R-:W-:-:S08]  /*0ff0*/  DFMA R20, R20, R20, R20 ;  /* 0x000000141414722b */ /* 0x000fd00000000014 */
[----:B------:R-:W-:-:S08]  /*1000*/  DFMA R20, R28, R20, R28 ;  /* 0x000000141c14722b */ /* 0x000fd0000000001c */
[----:B------:R-:W-:Y:S02]  /*1010*/  DFMA R28, -R22, R20, 1 ;  /* 0x3ff00000161c742b */ /* 0x000fe40000000114 */
[----:B---3--:R-:W-:-:S06]  /*1020*/  DADD R24, R26, -R24 ;  /* 0x000000001a187229 */ /* 0x008fcc0000000818 */
[----:B------:R-:W-:-:S08]  /*1030*/  DFMA R28, R20, R28, R20 ;  /* 0x0000001c141c722b */ /* 0x000fd00000000014 */
[----:B------:R-:W-:-:S08]  /*1040*/  DMUL R20, R24, R28 ;  /* 0x0000001c18147228 */ /* 0x000fd00000000000 */
[----:B------:R-:W-:-:S08]  /*1050*/  DFMA R26, -R22, R20, R24 ;  /* 0x00000014161a722b */ /* 0x000fd00000000118 */
[----:B------:R-:W-:Y:S01]  /*1060*/  DFMA R26, R28, R26, R20 ;  /* 0x0000001a1c1a722b */ /* 0x000fe20000000014 */
[----:B------:R-:W-:-:S09]  /*1070*/  FSETP.GEU.AND P1, PT, |R25|, 6.5827683646048100446e-37, PT ;  /* 0x036000001900780b */ /* 0x000fd20003f2e200 */
[----:B------:R-:W-:-:S05]  /*1080*/  FFMA R0, RZ, R23, R27 ;  /* 0x00000017ff007223 */ /* 0x000fca000000001b */
[----:B------:R-:W-:-:S13]  /*1090*/  FSETP.GT.AND P0, PT, |R0|, 1.469367938527859385e-39, PT ;  /* 0x001000000000780b */ /* 0x000fda0003f04200 */
[----:B------:R-:W-:Y:S05]  /*10a0*/  @P0 BRA P1, `(.L_x_9) ;  /* 0x0000000000080947 */ /* 0x000fea0000800000 */
[----:B------:R-:W-:-:S07]  /*10b0*/  MOV R4, 0x10d0 ;  /* 0x000010d000047802 */ /* 0x000fce0000000f00 */
[----:B------:R-:W-:Y:S05]  /*10c0*/  CALL.REL.NOINC `($__internal_0_$__cuda_sm20_div_rn_f64_full) ;  /* 0x0000001800c47944 */ /* 0x000fea0003c00000 */
.L_x_9:
[----:B------:R-:W-:Y:S05]  /*10d0*/  BSYNC.RECONVERGENT B1 ;  /* 0x0000000000017941 */ /* 0x000fea0003800200 */
.L_x_8:
[----:B------:R-:W0:Y:S02]  /*10e0*/  LDC.64 R30, c[0x0][0x398] ;  /* 0x0000e600ff1e7b82 */ /* 0x000e240000000a00 */
[----:B0-----:R-:W-:-:S05]  /*10f0*/  IMAD.WIDE R30, R9, 0x8, R30 ;  /* 0x00000008091e7825 */ /* 0x001fca00078e021e */
[----:B------:R0:W-:Y:S04]  /*1100*/  STG.E.64 desc[UR4][R30.64], R26 ;  /* 0x0000001a1e007986 */ /* 0x0001e8000c101b04 */
[----:B------:R-:W2:Y:S04]  /*1110*/  LDG.E.64 R22, desc[UR4][R16.64+-0x8] ;  /* 0xfffff80410167981 */ /* 0x000ea8000c1e1b00 */
[----:B------:R-:W3:Y:S01]  /*1120*/  LDG.E.64 R24, desc[UR4][R18.64+-0x8] ;  /* 0xfffff80412187981 */ /* 0x000ee2000c1e1b00 */
[----:B------:R-:W-:Y:S01]  /*1130*/  IMAD.MOV.U32 R28, RZ, RZ, 0x1 ;  /* 0x00000001ff1c7424 */ /* 0x000fe200078e00ff */
[----:B------:R-:W-:Y:S01]  /*1140*/  BSSY.RECONVERGENT B1, `(.L_x_10) ;  /* 0x0000011000017945 */ /* 0x000fe20003800200 */
[----:B--2---:R-:W1:Y:S01]  /*1150*/  MUFU.RCP64H R29, R23 ;  /* 0x00000017001d7308 */ /* 0x004e620000001800 */
[----:B---3--:R-:W-:-:S10]  /*1160*/  DADD R24, R24, -R26 ;  /* 0x0000000018187229 */ /* 0x008fd4000000081a */
[----:B------:R-:W-:Y:S01]  /*1170*/  FSETP.GEU.AND P1, PT, |R25|, 6.5827683646048100446e-37, PT ;  /* 0x036000001900780b */ /* 0x000fe20003f2e200 */
[----:B-1----:R-:W-:-:S08]  /*1180*/  DFMA R20, -R22, R28, 1 ;  /* 0x3ff000001614742b */ /* 0x002fd0000000011c */
[----:B------:R-:W-:-:S08]  /*1190*/  DFMA R20, R20, R20, R20 ;  /* 0x000000141414722b */ /* 0x000fd00000000014 */
[----:B------:R-:W-:-:S08]  /*11a0*/  DFMA R20, R28, R20, R28 ;  /* 0x000000141c14722b */ /* 0x000fd0000000001c */
[----:B------:R-:W-:-:S08]  /*11b0*/  DFMA R28, -R22, R20, 1 ;  /* 0x3ff00000161c742b */ /* 0x000fd00000000114 */
[----:B------:R-:W-:-:S08]  /*11c0*/  DFMA R28, R20, R28, R20 ;  /* 0x0000001c141c722b */ /* 0x000fd00000000014 */
[----:B------:R-:W-:-:S08]  /*11d0*/  DMUL R20, R24, R28 ;  /* 0x0000001c18147228 */ /* 0x000fd00000000000 */
[----:B0-----:R-:W-:-:S08]  /*11e0*/  DFMA R26, -R22, R20, R24 ;  /* 0x00000014161a722b */ /* 0x001fd00000000118 */
[----:B------:R-:W-:-:S10]  /*11f0*/  DFMA R26, R28, R26, R20 ;  /* 0x0000001a1c1a722b */ /* 0x000fd40000000014 */
[----:B------:R-:W-:-:S05]  /*1200*/  FFMA R0, RZ, R23, R27 ;  /* 0x00000017ff007223 */ /* 0x000fca000000001b */
[----:B------:R-:W-:-:S13]  /*1210*/  FSETP.GT.AND P0, PT, |R0|, 1.469367938527859385e-39, PT ;  /* 0x001000000000780b */ /* 0x000fda0003f04200 */
[----:B------:R-:W-:Y:S05]  /*1220*/  @P0 BRA P1, `(.L_x_11) ;  /* 0x0000000000080947 */ /* 0x000fea0000800000 */
[----:B------:R-:W-:-:S07]  /*1230*/  MOV R4, 0x1250 ;  /* 0x0000125000047802 */ /* 0x000fce0000000f00 */
[----:B------:R-:W-:Y:S05]  /*1240*/  CALL.REL.NOINC `($__internal_0_$__cuda_sm20_div_rn_f64_full) ;  /* 0x0000001800647944 */ /* 0x000fea0003c00000 */
.L_x_11:
[----:B------:R-:W-:Y:S05]  /*1250*/  BSYNC.RECONVERGENT B1 ;  /* 0x0000000000017941 */ /* 0x000fea0003800200 */
.L_x_10:
[----:B------:R-:W0:Y:S02]  /*1260*/  LDC.64 R30, c[0x0][0x398] ;  /* 0x0000e600ff1e7b82 */ /* 0x000e240000000a00 */
[----:B0-----:R-:W-:-:S05]  /*1270*/  IMAD.WIDE R30, R10, 0x8, R30 ;  /* 0x000000080a1e7825 */ /* 0x001fca00078e021e */
[----:B------:R0:W-:Y:S04]  /*1280*/  STG.E.64 desc[UR4][R30.64], R26 ;  /* 0x0000001a1e007986 */ /* 0x0001e8000c101b04 */
[----:B------:R-:W2:Y:S04]  /*1290*/  LDG.E.64 R22, desc[UR4][R16.64+-0x10] ;  /* 0xfffff00410167981 */ /* 0x000ea8000c1e1b00 */
[----:B------:R-:W3:Y:S01]  /*12a0*/  LDG.E.64 R24, desc[UR4][R18.64+-0x10] ;  /* 0xfffff00412187981 */ /* 0x000ee2000c1e1b00 */
[----:B------:R-:W-:Y:S01]  /*12b0*/  MOV R28, 0x1 ;  /* 0x00000001001c7802 */ /* 0x000fe20000000f00 */
        /* <DEDUP_REMOVED lines=17> */
.L_x_13:
[----:B------:R-:W-:Y:S05]  /*13d0*/  BSYNC.RECONVERGENT B1 ;  /* 0x0000000000017941 */ /* 0x000fea0003800200 */
.L_x_12:
        /* <DEDUP_REMOVED lines=23> */
.L_x_15:
[----:B------:R-:W-:Y:S05]  /*1550*/  BSYNC.RECONVERGENT B1 ;  /* 0x0000000000017941 */ /* 0x000fea0003800200 */
.L_x_14:
        /* <DEDUP_REMOVED lines=23> */
.L_x_17:
[----:B------:R-:W-:Y:S05]  /*16d0*/  BSYNC.RECONVERGENT B1 ;  /* 0x0000000000017941 */ /* 0x000fea0003800200 */
.L_x_16:
        /* <DEDUP_REMOVED lines=23> */
.L_x_19:
[----:B------:R-:W-:Y:S05]  /*1850*/  BSYNC.RECONVERGENT B1 ;  /* 0x0000000000017941 */ /* 0x000fea0003800200 */
.L_x_18:
        /* <DEDUP_REMOVED lines=15> */
[----:B0-----:R-:W-:-:S08]  /*1950*/  DMUL R26, R24, R28 ;  /* 0x0000001c181a7228 */ /* 0x001fd00000000000 */
[----:B------:R-:W-:-:S08]  /*1960*/  DFMA R20, -R22, R26, R24 ;  /* 0x0000001a1614722b */ /* 0x000fd00000000118 */
[----:B------:R-:W-:-:S10]  /*1970*/  DFMA R20, R28, R20, R26 ;  /* 0x000000141c14722b */ /* 0x000fd4000000001a */
[----:B------:R-:W-:-:S05]  /*1980*/  FFMA R0, RZ, R23, R21 ;  /* 0x00000017ff007223 */ /* 0x000fca0000000015 */
[----:B------:R-:W-:-:S13]  /*1990*/  FSETP.GT.AND P0, PT, |R0|, 1.469367938527859385e-39, PT ;  /* 0x001000000000780b */ /* 0x000fda0003f04200 */
[----:B------:R-:W-:Y:S05]  /*19a0*/  @P0 BRA P1, `(.L_x_21) ;  /* 0x0000000000100947 */ /* 0x000fea0000800000 */
[----:B------:R-:W-:-:S07]  /*19b0*/  MOV R4, 0x19d0 ;  /* 0x000019d000047802 */ /* 0x000fce0000000f00 */
[----:B------:R-:W-:Y:S05]  /*19c0*/  CALL.REL.NOINC `($__internal_0_$__cuda_sm20_div_rn_f64_full) ;  /* 0x0000001000847944 */ /* 0x000fea0003c00000 */
[----:B------:R-:W-:Y:S01]  /*19d0*/  IMAD.MOV.U32 R20, RZ, RZ, R26 ;  /* 0x000000ffff147224 */ /* 0x000fe200078e001a */
[----:B------:R-:W-:-:S07]  /*19e0*/  MOV R21, R27 ;  /* 0x0000001b00157202 */ /* 0x000fce0000000f00 */
.L_x_21:
[----:B------:R-:W-:Y:S05]  /*19f0*/  BSYNC.RECONVERGENT B1 ;  /* 0x0000000000017941 */ /* 0x000fea0003800200 */
.L_x_20:
        /* <DEDUP_REMOVED lines=25> */
.L_x_23:
[----:B------:R-:W-:Y:S05]  /*1b90*/  BSYNC.RECONVERGENT B1 ;  /* 0x0000000000017941 */ /* 0x000fea0003800200 */
.L_x_22:
[----:B------:R-:W0:Y:S01]  /*1ba0*/  LDC.64 R18, c[0x0][0x398] ;  /* 0x0000e600ff127b82 */ /* 0x000e220000000a00 */
[----:B------:R-:W-:Y:S01]  /*1bb0*/  VIADD R39, R39, 0x8 ;  /* 0x0000000827277836 */ /* 0x000fe20000000000 */
[----:B------:R-:W-:Y:S01]  /*1bc0*/  IADD3 R5, PT, PT, R5, -0x8, RZ ;  /* 0xfffffff805057810 */ /* 0x000fe20007ffe0ff */
[----:B------:R-:W-:-:S03]  /*1bd0*/  VIADD R38, R38, 0xfffffff8 ;  /* 0xfffffff826267836 */ /* 0x000fc60000000000 */
[----:B------:R-:W-:Y:S02]  /*1be0*/  ISETP.NE.AND P0, PT, R39, RZ, PT ;  /* 0x000000ff2700720c */ /* 0x000fe40003f05270 */
[----:B------:R-:W1:Y:S01]  /*1bf0*/  LDC R0, c[0x0][0x380] ;  /* 0x0000e000ff007b82 */ /* 0x000e620000000800 */
[----:B0-----:R-:W-:-:S05]  /*1c00*/  IMAD.WIDE R20, R36, 0x8, R18 ;  /* 0x0000000824147825 */ /* 0x001fca00078e0212 */
[----:B------:R0:W-:Y:S01]  /*1c10*/  STG.E.64 desc[UR4][R20.64], R16 ;  /* 0x0000001014007986 */ /* 0x0001e2000c101b04 */
[----:B-1----:R-:W-:-:S04]  /*1c20*/  IMAD.MOV R2, RZ, RZ, -R0 ;  /* 0x000000ffff027224 */ /* 0x002fc800078e0a00 */
[C---:B------:R-:W-:Y:S01]  /*1c30*/  IMAD R11, R2.reuse, 0x8, R11 ;  /* 0x00000008020b7824 */ /* 0x040fe200078e020b */
[C---:B------:R-:W-:Y:S01]  /*1c40*/  LEA R10, R2.reuse, R10, 0x3 ;  /* 0x0000000a020a7211 */ /* 0x040fe200078e18ff */
[C---:B------:R-:W-:Y:S01]  /*1c50*/  IMAD R12, R2.reuse, 0x8, R12 ;  /* 0x00000008020c7824 */ /* 0x040fe200078e020c */
[C---:B------:R-:W-:Y:S01]  /*1c60*/  LEA R13, R2.reuse, R13, 0x3 ;  /* 0x0000000d020d7211 */ /* 0x040fe200078e18ff */
[C---:B------:R-:W-:Y:S01]  /*1c70*/  IMAD R34, R2.reuse, 0x8, R34 ;  /* 0x0000000802227824 */ /* 0x040fe200078e0222 */
[C---:B------:R-:W-:Y:S01]  /*1c80*/  LEA R36, R2.reuse, R36, 0x3 ;  /* 0x0000002402247211 */ /* 0x040fe200078e18ff */
[C---:B------:R-:W-:Y:S02]  /*1c90*/  IMAD R35, R2.reuse, 0x8, R35 ;  /* 0x0000000802237824 */ /* 0x040fe400078e0223 */
[C---:B------:R-:W-:Y:S02]  /*1ca0*/  IMAD R9, R2.reuse, 0x8, R9 ;  /* 0x0000000802097824 */ /* 0x040fe400078e0209 */
[----:B------:R-:W-:Y:S01]  /*1cb0*/  IMAD R37, R2, 0x8, R37 ;  /* 0x0000000802257824 */ /* 0x000fe200078e0225 */
[----:B0-----:R-:W-:Y:S06]  /*1cc0*/  @P0 BRA `(.L_x_24) ;  /* 0xfffffff000900947 */ /* 0x001fec000383ffff */
[----:B------:R-:W-:-:S07]  /*1cd0*/  VIADD R9, R5, 0xfffffffe ;  /* 0xfffffffe05097836 */ /* 0x000fce0000000000 */
.L_x_7:
[----:B------:R-:W-:-:S13]  /*1ce0*/  ISETP.NE.AND P0, PT, R7, RZ, PT ;  /* 0x000000ff0700720c */ /* 0x000fda0003f05270 */
[----:B------:R-:W-:Y:S05]  /*1cf0*/  @!P0 EXIT ;  /* 0x000000000000894d */ /* 0x000fea0003800000 */
[----:B------:R-:W-:Y:S02]  /*1d00*/  ISETP.GE.U32.AND P0, PT, R7, 0x4, PT ;  /* 0x000000040700780c */ /* 0x000fe40003f06070 */
[----:B------:R-:W-:-:S11]  /*1d10*/  LOP3.LUT R5, R8, 0x3, RZ, 0xc0, !PT ;  /* 0x0000000308057812 */ /* 0x000fd600078ec0ff */
[----:B------:R-:W-:Y:S05]  /*1d20*/  @!P0 BRA `(.L_x_25) ;  /* 0x0000000400fc8947 */ /* 0x000fea0003800000 */
[----:B0-----:R-:W0:Y:S01]  /*1d30*/  LDC.64 R10, c[0x0][0x3a8] ;  /* 0x0000ea00ff0a7b82 */ /* 0x001e220000000a00 */
[----:B------:R-:W-:-:S05]  /*1d40*/  IADD3 R7, PT, PT, R6, R9, RZ ;  /* 0x0000000906077210 */ /* 0x000fca0007ffe0ff */
[----:B0-----:R-:W-:-:S05]  /*1d50*/  IMAD.WIDE R10, R7, 0x8, R10 ;  /* 0x00000008070a7825 */ /* 0x001fca00078e020a */
[----:B------:R-:W2:Y:S01]  /*1d60*/  LDG.E.64 R22, desc[UR4][R10.64] ;  /* 0x000000040a167981 */ /* 0x000ea2000c1e1b00 */
[C---:B------:R-:W-:Y:S02]  /*1d70*/  IMAD R7, R9.reuse, R0, R3 ;  /* 0x0000000009077224 */ /* 0x040fe400078e0203 */
[----:B------:R-:W-:-:S04]  /*1d80*/  IMAD.WIDE R12, R9, 0x8, R14 ;  /* 0x00000008090c7825 */ /* 0x000fc800078e020e */
[----:B------:R-:W-:-:S04]  /*1d90*/  IMAD.IADD R17, R7, 0x1, R0 ;  /* 0x0000000107117824 */ /* 0x000fc800078e0200 */
[----:B------:R-:W-:Y:S02]  /*1da0*/  IMAD.WIDE R18, R17, 0x8, R18 ;  /* 0x0000000811127825 */ /* 0x000fe400078e0212 */
[----:B------:R-:W3:Y:S04]  /*1db0*/  LDG.E.64 R16, desc[UR4][R12.64] ;  /* 0x000000040c107981 */ /* 0x000ee8000c1e1b00 */
[----:B------:R-:W3:Y:S01]  /*1dc0*/  LDG.E.64 R18, desc[UR4][R18.64] ;  /* 0x0000000412127981 */ /* 0x000ee2000c1e1b00 */
[----:B------:R-:W-:Y:S01]  /*1dd0*/  IMAD.MOV.U32 R20, RZ, RZ, 0x1 ;  /* 0x00000001ff147424 */ /* 0x000fe200078e00ff */
[----:B------:R-:W-:Y:S01]  /*1de0*/  BSSY.RECONVERGENT B1, `(.L_x_26) ;  /* 0x0000015000017945 */ /* 0x000fe20003800200 */
[----:B--2---:R-:W0:Y:S04]  /*1df0*/  MUFU.RCP64H R21, R23 ;  /* 0x0000001700157308 */ /* 0x004e280000001800 */
[----:B0-----:R-:W-:-:S02]  /*1e00*/  DFMA R24, -R22, R20, 1 ;  /* 0x3ff000001618742b */ /* 0x001fc40000000114 */
[----:B---3--:R-:W-:-:S06]  /*1e10*/  DADD R26, R16, -R18 ;  /* 0x00000000101a7229 */ /* 0x008fcc0000000812 */
[----:B------:R-:W-:-:S04]  /*1e20*/  DFMA R24, R24, R24, R24 ;  /* 0x000000181818722b */ /* 0x000fc80000000018 */
[----:B------:R-:W-:-:S04]  /*1e30*/  FSETP.GEU.AND P1, PT, |R27|, 6.5827683646048100446e-37, PT ;  /* 0x036000001b00780b */ /* 0x000fc80003f2e200 */
        /* <DEDUP_REMOVED lines=9> */
[----:B------:R-:W-:Y:S01]  /*1ed0*/  MOV R24, R26 ;  /* 0x0000001a00187202 */ /* 0x000fe20000000f00 */
[----:B------:R-:W-:Y:S01]  /*1ee0*/  IMAD.MOV.U32 R25, RZ, RZ, R27 ;  /* 0x000000ffff197224 */ /* 0x000fe200078e001b */
[----:B------:R-:W-:-:S07]  /*1ef0*/  MOV R4, 0x1f10 ;  /* 0x00001f1000047802 */ /* 0x000fce0000000f00 */
[----:B------:R-:W-:Y:S05]  /*1f00*/  CALL.REL.NOINC `($__internal_0_$__cuda_sm20_div_rn_f64_full) ;  /* 0x0000000c00347944 */ /* 0x000fea0003c00000 */
[----:B------:R-:W-:Y:S01]  /*1f10*/  IMAD.MOV.U32 R16, RZ, RZ, R26 ;  /* 0x000000ffff107224 */ /* 0x000fe200078e001a */
[----:B------:R-:W-:-:S07]  /*1f20*/  MOV R17, R27 ;  /* 0x0000001b00117202 */ /* 0x000fce0000000f00 */
.L_x_27:
[----:B------:R-:W-:Y:S05]  /*1f30*/  BSYNC.RECONVERGENT B1 ;  /* 0x0000000000017941 */ /* 0x000fea0003800200 */
.L_x_26:
        /* <DEDUP_REMOVED lines=21> */
[----:B------:R-:W-:Y:S01]  /*2090*/  IMAD.MOV.U32 R24, RZ, RZ, R20 ;  /* 0x000000ffff187224 */ /* 0x000fe200078e0014 */
[----:B------:R-:W-:Y:S02]  /*20a0*/  MOV R25, R21 ;  /* 0x0000001500197202 */ /* 0x000fe40000000f00 */
[----:B------:R-:W-:-:S07]  /*20b0*/  MOV R4, 0x20d0 ;  /* 0x000020d000047802 */ /* 0x000fce0000000f00 */
[----:B------:R-:W-:Y:S05]  /*20c0*/  CALL.REL.NOINC `($__internal_0_$__cuda_sm20_div_rn_f64_full) ;  /* 0x0000000800c47944 */ /* 0x000fea0003c00000 */
[----:B------:R-:W-:Y:S02]  /*20d0*/  IMAD.MOV.U32 R18, RZ, RZ, R26 ;  /* 0x000000ffff127224 */ /* 0x000fe400078e001a */
[----:B------:R-:W-:-:S07]  /*20e0*/  IMAD.MOV.U32 R19, RZ, RZ, R27 ;  /* 0x000000ffff137224 */ /* 0x000fce00078e001b */
.L_x_29:
[----:B------:R-:W-:Y:S05]  /*20f0*/  BSYNC.RECONVERGENT B1 ;  /* 0x0000000000017941 */ /* 0x000fea0003800200 */
.L_x_28:
[----:B------:R-:W0:Y:S08]  /*2100*/  LDC R16, c[0x0][0x380] ;  /* 0x0000e000ff107b82 */ /* 0x000e300000000800 */
[----:B------:R-:W1:Y:S01]  /*2110*/  LDC.64 R20, c[0x0][0x398] ;  /* 0x0000e600ff147b82 */ /* 0x000e620000000a00 */
[----:B0-----:R-:W-:-:S05]  /*2120*/  IMAD R16, R9, R16, -R16 ;  /* 0x0000001009107224 */ /* 0x001fca00078e0a10 */
[----:B------:R-:W-:-:S05]  /*2130*/  IADD3 R7, PT, PT, R3, R16, RZ ;  /* 0x0000001003077210 */ /* 0x000fca0007ffe0ff */
[----:B-1----:R-:W-:-:S05]  /*2140*/  IMAD.WIDE R20, R7, 0x8, R20 ;  /* 0x0000000807147825 */ /* 0x002fca00078e0214 */
        /* <DEDUP_REMOVED lines=23> */
.L_x_31:
[----:B------:R-:W-:Y:S05]  /*22c0*/  BSYNC.RECONVERGENT B1 ;  /* 0x0000000000017941 */ /* 0x000fea0003800200 */
.L_x_30:
[----:B------:R-:W0:Y:S01]  /*22d0*/  LDCU UR6, c[0x0][0x380] ;  /* 0x00007000ff0677ac */ /* 0x000e220008000800 */
[----:B------:R-:W1:Y:S01]  /*22e0*/  LDC.64 R20, c[0x0][0x398] ;  /* 0x0000e600ff147b82 */ /* 0x000e620000000a00 */
[----:B0-----:R-:W-:-:S04]  /*22f0*/  VIADD R16, R16, -UR6 ;  /* 0x8000000610107c36 */ /* 0x001fc80008000000 */
[----:B------:R-:W-:-:S04]  /*2300*/  IMAD.IADD R7, R3, 0x1, R16 ;  /* 0x0000000103077824 */ /* 0x000fc800078e0210 */
[----:B-1----:R-:W-:-:S05]  /*2310*/  IMAD.WIDE R20, R7, 0x8, R20 ;  /* 0x0000000807147825 */ /* 0x002fca00078e0214 */
[----:B------:R0:W-:Y:S04]  /*2320*/  STG.E.64 desc[UR4][R20.64], R18 ;  /* 0x0000001214007986 */ /* 0x0001e8000c101b04 */
[----:B------:R-:W2:Y:S04]  /*2330*/  LDG.E.64 R22, desc[UR4][R10.64+-0x18] ;  /* 0xffffe8040a167981 */ /* 0x000ea8000c1e1b00 */
[----:B------:R-:W3:Y:S01]  /*2340*/  LDG.E.64 R12, desc[UR4][R12.64+-0x18] ;  /* 0xffffe8040c0c7981 */ /* 0x000ee2000c1e1b00 */
[----:B------:R-:W-:Y:S01]  /*2350*/  HFMA2 R24, -RZ, RZ, 0, 5.9604644775390625e-08 ;  /* 0x00000001ff187431 */ /* 0x000fe200000001ff */
        /* <DEDUP_REMOVED lines=16> */
[----:B------:R-:W-:Y:S01]  /*2460*/  MOV R4, 0x2490 ;  /* 0x0000249000047802 */ /* 0x000fe20000000f00 */
[----:B------:R-:W-:-:S07]  /*2470*/  IMAD.MOV.U32 R25, RZ, RZ, R29 ;  /* 0x000000ffff197224 */ /* 0x000fce00078e001d */
[----:B------:R-:W-:Y:S05]  /*2480*/  CALL.REL.NOINC `($__internal_0_$__cuda_sm20_div_rn_f64_full) ;  /* 0x0000000400d47944 */ /* 0x000fea0003c00000 */
[----:B------:R-:W-:Y:S01]  /*2490*/  MOV R10, R26 ;  /* 0x0000001a000a7202 */ /* 0x000fe20000000f00 */
[----:B------:R-:W-:-:S07]  /*24a0*/  IMAD.MOV.U32 R11, RZ, RZ, R27 ;  /* 0x000000ffff0b7224 */ /* 0x000fce00078e001b */
.L_x_33:
[----:B------:R-:W-:Y:S05]  /*24b0*/  BSYNC.RECONVERGENT B1 ;  /* 0x0000000000017941 */ /* 0x000fea0003800200 */
.L_x_32:
[----:B------:R-:W0:Y:S01]  /*24c0*/  LDC R0, c[0x0][0x380] ;  /* 0x0000e000ff007b82 */ /* 0x000e220000000800 */
[----:B------:R-:W-:-:S07]  /*24d0*/  VIADD R9, R9, 0xfffffffc ;  /* 0xfffffffc09097836 */ /* 0x000fce0000000000 */
[----:B------:R-:W1:Y:S01]  /*24e0*/  LDC.64 R18, c[0x0][0x398] ;  /* 0x0000e600ff127b82 */ /* 0x000e620000000a00 */
[----:B0-----:R-:W-:-:S05]  /*24f0*/  IADD3 R13, PT, PT, R3, -R0, R16 ;  /* 0x80000000030d7210 */ /* 0x001fca0007ffe010 */
[----:B-1----:R-:W-:-:S05]  /*2500*/  IMAD.WIDE R12, R13, 0x8, R18 ;  /* 0x000000080d0c7825 */ /* 0x002fca00078e0212 */
[----:B------:R1:W-:Y:S02]  /*2510*/  STG.E.64 desc[UR4][R12.64], R10 ;  /* 0x0000000a0c007986 */ /* 0x0003e4000c101b04 */
.L_x_25:
[----:B------:R-:W-:-:S13]  /*2520*/  ISETP.NE.AND P0, PT, R5, RZ, PT ;  /* 0x000000ff0500720c */ /* 0x000fda0003f05270 */
[----:B------:R-:W-:Y:S05]  /*2530*/  @!P0 EXIT ;  /* 0x000000000000894d */ /* 0x000fea0003800000 */
[----:B------:R-:W-:-:S13]  /*2540*/  ISETP.NE.AND P0, PT, R5, 0x1, PT ;  /* 0x000000010500780c */ /* 0x000fda0003f05270 */
[----:B------:R-:W-:Y:S05]  /*2550*/  @!P0 BRA `(.L_x_34) ;  /* 0x0000000400088947 */ /* 0x000fea0003800000 */
[----:B01----:R-:W0:Y:S01]  /*2560*/  LDC.64 R10, c[0x0][0x3a8] ;  /* 0x0000ea00ff0a7b82 */ /* 0x003e220000000a00 */
[----:B------:R-:W-:-:S05]  /*2570*/  IADD3 R5, PT, PT, R6, R9, RZ ;  /* 0x0000000906057210 */ /* 0x000fca0007ffe0ff */
[----:B0-----:R-:W-:-:S05]  /*2580*/  IMAD.WIDE R10, R5, 0x8, R10 ;  /* 0x00000008050a7825 */ /* 0x001fca00078e020a */
[----:B------:R-:W2:Y:S01]  /*2590*/  LDG.E.64 R22, desc[UR4][R10.64] ;  /* 0x000000040a167981 */ /* 0x000ea2000c1e1b00 */
[C---:B------:R-:W-:Y:S02]  /*25a0*/  IMAD R5, R9.reuse, R0, R3 ;  /* 0x0000000009057224 */ /* 0x040fe400078e0203 */
[----:B------:R-:W-:-:S04]  /*25b0*/  IMAD.WIDE R12, R9, 0x8, R14 ;  /* 0x00000008090c7825 */ /* 0x000fc800078e020e */
[----:B------:R-:W-:Y:S01]  /*25c0*/  IMAD.IADD R7, R5, 0x1, R0 ;  /* 0x0000000105077824 */ /* 0x000fe200078e0200 */
[----:B------:R-:W3:Y:S03]  /*25d0*/  LDG.E.64 R16, desc[UR4][R12.64] ;  /* 0x000000040c107981 */ /* 0x000ee6000c1e1b00 */
[----:B------:R-:W-:-:S06]  /*25e0*/  IMAD.WIDE R18, R7, 0x8, R18 ;  /* 0x0000000807127825 */ /* 0x000fcc00078e0212 */
        /* <DEDUP_REMOVED lines=23> */
.L_x_36:
[----:B------:R-:W-:Y:S05]  /*2760*/  BSYNC.RECONVERGENT B1 ;  /* 0x0000000000017941 */ /* 0x000fea0003800200 */
.L_x_35:
        /* <DEDUP_REMOVED lines=25> */
.L_x_38:
[----:B------:R-:W-:Y:S05]  /*2900*/  BSYNC.RECONVERGENT B1 ;  /* 0x0000000000017941 */ /* 0x000fea0003800200 */
.L_x_37:
[----:B------:R-:W0:Y:S08]  /*2910*/  LDC R0, c[0x0][0x380] ;  /* 0x0000e000ff007b82 */ /* 0x000e300000000800 */
[----:B------:R-:W1:Y:S01]  /*2920*/  LDC.64 R18, c[0x0][0x398] ;  /* 0x0000e600ff127b82 */ /* 0x000e620000000a00 */
[C---:B0-----:R-:W-:Y:S02]  /*2930*/  IMAD R2, R9.reuse, R0, -R0 ;  /* 0x0000000009027224 */ /* 0x041fe400078e0a00 */
[----:B------:R-:W-:-:S03]  /*2940*/  VIADD R9, R9, 0xfffffffe ;  /* 0xfffffffe09097836 */ /* 0x000fc60000000000 */
[----:B------:R-:W-:-:S05]  /*2950*/  IADD3 R11, PT, PT, R3, R2, RZ ;  /* 0x00000002030b7210 */ /* 0x000fca0007ffe0ff */
[----:B-1----:R-:W-:-:S05]  /*2960*/  IMAD.WIDE R10, R11, 0x8, R18 ;  /* 0x000000080b0a7825 */ /* 0x002fca00078e0212 */
[----:B------:R2:W-:Y:S02]  /*2970*/  STG.E.64 desc[UR4][R10.64], R4 ;  /* 0x000000040a007986 */ /* 0x0005e4000c101b04 */
.L_x_34:
[----:B------:R-:W-:-:S04]  /*2980*/  LOP3.LUT R8, R8, 0x1, RZ, 0xc0, !PT ;  /* 0x0000000108087812 */ /* 0x000fc800078ec0ff */
[----:B------:R-:W-:-:S13]  /*2990*/  ISETP.NE.U32.AND P0, PT, R8, 0x1, PT ;  /* 0x000000010800780c */ /* 0x000fda0003f05070 */
[----:B------:R-:W-:Y:S05]  /*29a0*/  @P0 EXIT ;  /* 0x000000000000094d */ /* 0x000fea0003800000 */
[----:B------:R-:W3:Y:S01]  /*29b0*/  LDC.64 R22, c[0x0][0x3a8] ;  /* 0x0000ea00ff167b82 */ /* 0x000ee20000000a00 */
[----:B--2---:R-:W-:-:S05]  /*29c0*/  IADD3 R5, PT, PT, R6, R9, RZ ;  /* 0x0000000906057210 */ /* 0x004fca0007ffe0ff */
[----:B---3--:R-:W-:-:S06]  /*29d0*/  IMAD.WIDE R22, R5, 0x8, R22 ;  /* 0x0000000805167825 */ /* 0x008fcc00078e0216 */
[----:B------:R-:W2:Y:S01]  /*29e0*/  LDG.E.64 R22, desc[UR4][R22.64] ;  /* 0x0000000416167981 */ /* 0x000ea2000c1e1b00 */
[C---:B------:R-:W-:Y:S02]  /*29f0*/  IMAD R3, R9.reuse, R0, R3 ;  /* 0x0000000009037224 */ /* 0x040fe400078e0203 */
[----:B------:R-:W-:-:S04]  /*2a00*/  IMAD.WIDE R14, R9, 0x8, R14 ;  /* 0x00000008090e7825 */ /* 0x000fc800078e020e */
[----:B------:R-:W-:Y:S02]  /*2a10*/  IMAD.IADD R5, R3, 0x1, R0 ;  /* 0x0000000103057824 */ /* 0x000fe400078e0200 */
[----:B------:R-:W3:Y:S02]  /*2a20*/  LDG.E.64 R14, desc[UR4][R14.64] ;  /* 0x000000040e0e7981 */ /* 0x000ee4000c1e1b00 */
[----:B------:R-:W-:-:S06]  /*2a30*/  IMAD.WIDE R18, R5, 0x8, R18 ;  /* 0x0000000805127825 */ /* 0x000fcc00078e0212 */
[----:B------:R-:W3:Y:S01]  /*2a40*/  LDG.E.64 R18, desc[UR4][R18.64] ;  /* 0x0000000412127981 */ /* 0x000ee2000c1e1b00 */
[----:B------:R-:W-:Y:S01]  /*2a50*/  HFMA2 R4, -RZ, RZ, 0, 5.9604644775390625e-08 ;  /* 0x00000001ff047431 */ /* 0x000fe200000001ff */
[----:B------:R-:W-:Y:S01]  /*2a60*/  BSSY.RECONVERGENT B1, `(.L_x_39) ;  /* 0x0000013000017945 */ /* 0x000fe20003800200 */
[----:B--2---:R-:W2:Y:S04]  /*2a70*/  MUFU.RCP64H R5, R23 ;  /* 0x0000001700057308 */ /* 0x004ea80000001800 */
[----:B--2---:R-:W-:-:S08]  /*2a80*/  DFMA R6, -R22, R4, 1 ;  /* 0x3ff000001606742b */ /* 0x004fd00000000104 */
        /* <DEDUP_REMOVED lines=13> */
[----:B01----:R-:W-:Y:S05]  /*2b60*/  CALL.REL.NOINC `($__internal_0_$__cuda_sm20_div_rn_f64_full) ;  /* 0x00000000001c7944 */ /* 0x003fea0003c00000 */
[----:B------:R-:W-:Y:S01]  /*2b70*/  IMAD.MOV.U32 R4, RZ, RZ, R26 ;  /* 0x000000ffff047224 */ /* 0x000fe200078e001a */
[----:B------:R-:W-:-:S07]  /*2b80*/  MOV R5, R27 ;  /* 0x0000001b00057202 */ /* 0x000fce0000000f00 */
.L_x_40:
[----:B------:R-:W-:Y:S05]  /*2b90*/  BSYNC.RECONVERGENT B1 ;  /* 0x0000000000017941 */ /* 0x000fea0003800200 */
.L_x_39:
[----:B------:R-:W2:Y:S02]  /*2ba0*/  LDC.64 R6, c[0x0][0x398] ;  /* 0x0000e600ff067b82 */ /* 0x000ea40000000a00 */
[----:B--2---:R-:W-:-:S05]  /*2bb0*/  IMAD.WIDE R2, R3, 0x8, R6 ;  /* 0x0000000803027825 */ /* 0x004fca00078e0206 */
[----:B------:R-:W-:Y:S01]  /*2bc0*/  STG.E.64 desc[UR4][R2.64], R4 ;  /* 0x0000000402007986 */ /* 0x000fe2000c101b04 */
[----:B------:R-:W-:Y:S05]  /*2bd0*/  EXIT ;  /* 0x000000000000794d */ /* 0x000fea0003800000 */
        .weak           $__internal_0_$__cuda_sm20_div_rn_f64_full
        .type           $__internal_0_$__cuda_sm20_div_rn_f64_full,@function
        .size           $__internal_0_$__cuda_sm20_div_rn_f64_full,(.L_x_47 - $__internal_0_$__cuda_sm20_div_rn_f64_full)
$__internal_0_$__cuda_sm20_div_rn_f64_full:
[C---:B------:R-:W-:Y:S01]  /*2be0*/  FSETP.GEU.AND P0, PT, |R23|.reuse, 1.469367938527859385e-39, PT ;  /* 0x001000001700780b */ /* 0x040fe20003f0e200 */
[----:B------:R-:W-:Y:S01]  /*2bf0*/  IMAD.MOV.U32 R0, RZ, RZ, 0x1ca00000 ;  /* 0x1ca00000ff007424 */ /* 0x000fe200078e00ff */
[----:B------:R-:W-:Y:S01]  /*2c00*/  LOP3.LUT R20, R23, 0x800fffff, RZ, 0xc0, !PT ;  /* 0x800fffff17147812 */ /* 0x000fe200078ec0ff */
[----:B------:R-:W-:Y:S01]  /*2c10*/  BSSY.RECONVERGENT B0, `(.L_x_41) ;  /* 0x0000055000007945 */ /* 0x000fe20003800200 */
[C---:B------:R-:W-:Y:S02]  /*2c20*/  FSETP.GEU.AND P3, PT, |R25|.reuse, 1.469367938527859385e-39, PT ;  /* 0x001000001900780b */ /* 0x040fe40003f6e200 */
[----:B------:R-:W-:Y:S01]  /*2c30*/  LOP3.LUT R21, R20, 0x3ff00000, RZ, 0xfc, !PT ;  /* 0x3ff0000014157812 */ /* 0x000fe200078efcff */
[----:B------:R-:W-:Y:S01]  /*2c40*/  IMAD.MOV.U32 R20, RZ, RZ, R22 ;  /* 0x000000ffff147224 */ /* 0x000fe200078e0016 */
[----:B------:R-:W-:Y:S02]  /*2c50*/  MOV R26, 0x1 ;  /* 0x00000001001a7802 */ /* 0x000fe40000000f00 */
[----:B------:R-:W-:-:S02]  /*2c60*/  LOP3.LUT R2, R25, 0x7ff00000, RZ, 0xc0, !PT ;  /* 0x7ff0000019027812 */ /* 0x000fc400078ec0ff */
[----:B------:R-:W-:Y:S01]  /*2c70*/  LOP3.LUT R33, R23, 0x7ff00000, RZ, 0xc0, !PT ;  /* 0x7ff0000017217812 */ /* 0x000fe200078ec0ff */
[----:B------:R-:W-:-:S03]  /*2c80*/  @!P0 DMUL R20, R22, 8.98846567431157953865e+307 ;  /* 0x7fe0000016148828 */ /* 0x000fc60000000000 */
[C---:B------:R-:W-:Y:S01]  /*2c90*/  ISETP.GE.U32.AND P2, PT, R2.reuse, R33, PT ;  /* 0x000000210200720c */ /* 0x040fe20003f46070 */
[----:B------:R-:W-:Y:S01]  /*2ca0*/  @!P3 IMAD.MOV.U32 R40, RZ, RZ, RZ ;  /* 0x000000ffff28b224 */ /* 0x000fe200078e00ff */
[----:B------:R-:W-:Y:S01]  /*2cb0*/  @!P3 LOP3.LUT R31, R23, 0x7ff00000, RZ, 0xc0, !PT ;  /* 0x7ff00000171fb812 */ /* 0x000fe200078ec0ff */
[----:B------:R-:W0:Y:S03]  /*2cc0*/  MUFU.RCP64H R27, R21 ;  /* 0x00000015001b7308 */ /* 0x000e260000001800 */
[----:B------:R-:W-:-:S04]  /*2cd0*/  @!P3 ISETP.GE.U32.AND P4, PT, R2, R31, PT ;  /* 0x0000001f0200b20c */ /* 0x000fc80003f86070 */
[----:B------:R-:W-:-:S04]  /*2ce0*/  @!P3 SEL R31, R0, 0x63400000, !P4 ;  /* 0x63400000001fb807 */ /* 0x000fc80006000000 */
[----:B------:R-:W-:-:S04]  /*2cf0*/  @!P3 LOP3.LUT R31, R31, 0x80000000, R25, 0xf8, !PT ;  /* 0x800000001f1fb812 */ /* 0x000fc800078ef819 */
[----:B------:R-:W-:Y:S01]  /*2d00*/  @!P3 LOP3.LUT R41, R31, 0x100000, RZ, 0xfc, !PT ;  /* 0x001000001f29b812 */ /* 0x000fe200078efcff */
[----:B0-----:R-:W-:-:S08]  /*2d10*/  DFMA R28, R26, -R20, 1 ;  /* 0x3ff000001a1c742b */ /* 0x001fd00000000814 */
[----:B------:R-:W-:-:S08]  /*2d20*/  DFMA R28, R28, R28, R28 ;  /* 0x0000001c1c1c722b */ /* 0x000fd0000000001c */
[----:B------:R-:W-:Y:S01]  /*2d30*/  DFMA R28, R26, R28, R26 ;  /* 0x0000001c1a1c722b */ /* 0x000fe2000000001a */
[----:B------:R-:W-:Y:S02]  /*2d40*/  SEL R27, R0, 0x63400000, !P2 ;  /* 0x63400000001b7807 */ /* 0x000fe40005000000 */
[----:B------:R-:W-:Y:S02]  /*2d50*/  MOV R26, R24 ;  /* 0x00000018001a7202 */ /* 0x000fe40000000f00 */
[----:B------:R-:W-:-:S03]  /*2d60*/  LOP3.LUT R27, R27, 0x800fffff, R25, 0xf8, !PT ;  /* 0x800fffff1b1b7812 */ /* 0x000fc600078ef819 */
[----:B------:R-:W-:-:S03]  /*2d70*/  DFMA R30, R28, -R20, 1 ;  /* 0x3ff000001c1e742b */ /* 0x000fc60000000814 */
[----:B------:R-:W-:Y:S01]  /*2d80*/  @!P3 DFMA R26, R26, 2, -R40 ;  /* 0x400000001a1ab82b */ /* 0x000fe20000000828 */
[----:B------:R-:W-:Y:S01]  /*2d90*/  MOV R40, R2 ;  /* 0x0000000200287202 */ /* 0x000fe20000000f00 */
[----:B------:R-:W-:-:S03]  /*2da0*/  IMAD.MOV.U32 R41, RZ, RZ, R33 ;  /* 0x000000ffff297224 */ /* 0x000fc600078e0021 */
[----:B------:R-:W-:Y:S01]  /*2db0*/  DFMA R28, R28, R30, R28 ;  /* 0x0000001e1c1c722b */ /* 0x000fe2000000001c */
[----:B------:R-:W-:-:S04]  /*2dc0*/  @!P0 LOP3.LUT R41, R21, 0x7ff00000, RZ, 0xc0, !PT ;  /* 0x7ff0000015298812 */ /* 0x000fc800078ec0ff */
[----:B------:R-:W-:Y:S01]  /*2dd0*/  @!P3 LOP3.LUT R40, R27, 0x7ff00000, RZ, 0xc0, !PT ;  /* 0x7ff000001b28b812 */ /* 0x000fe200078ec0ff */
[----:B------:R-:W-:Y:S02]  /*2de0*/  VIADD R42, R41, 0xffffffff ;  /* 0xffffffff292a7836 */ /* 0x000fe40000000000 */
[----:B------:R-:W-:Y:S01]  /*2df0*/  DMUL R30, R28, R26 ;  /* 0x0000001a1c1e7228 */ /* 0x000fe20000000000 */
[----:B------:R-:W-:-:S04]  /*2e00*/  IADD3 R32, PT, PT, R40, -0x1, RZ ;  /* 0xffffffff28207810 */ /* 0x000fc80007ffe0ff */
[----:B------:R-:W-:-:S03]  /*2e10*/  ISETP.GT.U32.AND P0, PT, R32, 0x7feffffe, PT ;  /* 0x7feffffe2000780c */ /* 0x000fc60003f04070 */
[----:B------:R-:W-:Y:S01]  /*2e20*/  DFMA R32, R30, -R20, R26 ;  /* 0x800000141e20722b */ /* 0x000fe2000000001a */
[----:B------:R-:W-:-:S07]  /*2e30*/  ISETP.GT.U32.OR P0, PT, R42, 0x7feffffe, P0 ;  /* 0x7feffffe2a00780c */ /* 0x000fce0000704470 */
[----:B------:R-:W-:-:S06]  /*2e40*/  DFMA R32, R28, R32, R30 ;  /* 0x000000201c20722b */ /* 0x000fcc000000001e */
[----:B------:R-:W-:Y:S05]  /*2e50*/  @P0 BRA `(.L_x_42) ;  /* 0x00000000006c0947 */ /* 0x000fea0003800000 */
[----:B------:R-:W-:Y:S02]  /*2e60*/  LOP3.LUT R25, R23, 0x7ff00000, RZ, 0xc0, !PT ;  /* 0x7ff0000017197812 */ /* 0x000fe400078ec0ff */
[----:B------:R-:W-:Y:S02]  /*2e70*/  MOV R30, RZ ;  /* 0x000000ff001e7202 */ /* 0x000fe40000000f00 */
[CC--:B------:R-:W-:Y:S02]  /*2e80*/  VIADDMNMX R24, R2.reuse, -R25.reuse, 0xb9600000, !PT ;  /* 0xb960000002187446 */ /* 0x0c0fe40007800919 */
[----:B------:R-:W-:Y:S02]  /*2e90*/  ISETP.GE.U32.AND P0, PT, R2, R25, PT ;  /* 0x000000190200720c */ /* 0x000fe40003f06070 */
[----:B------:R-:W-:Y:S02]  /*2ea0*/  VIMNMX R24, PT, PT, R24, 0x46a00000, PT ;  /* 0x46a0000018187848 */ /* 0x000fe40003fe0100 */
[----:B------:R-:W-:-:S04]  /*2eb0*/  SEL R25, R0, 0x63400000, !P0 ;  /* 0x6340000000197807 */ /* 0x000fc80004000000 */
[----:B------:R-:W-:-:S05]  /*2ec0*/  IADD3 R24, PT, PT, -R25, R24, RZ ;  /* 0x0000001819187210 */ /* 0x000fca0007ffe1ff */
[----:B------:R-:W-:-:S06]  /*2ed0*/  VIADD R31, R24, 0x7fe00000 ;  /* 0x7fe00000181f7836 */ /* 0x000fcc0000000000 */
[----:B------:R-:W-:-:S10]  /*2ee0*/  DMUL R28, R32, R30 ;  /* 0x0000001e201c7228 */ /* 0x000fd40000000000 */
[----:B------:R-:W-:-:S13]  /*2ef0*/  FSETP.GTU.AND P0, PT, |R29|, 1.469367938527859385e-39, PT ;  /* 0x001000001d00780b */ /* 0x000fda0003f0c200 */
[----:B------:R-:W-:Y:S05]  /*2f00*/  @P0 BRA `(.L_x_43) ;  /* 0x0000000000940947 */ /* 0x000fea0003800000 */
[----:B------:R-:W-:Y:S01]  /*2f10*/  DFMA R20, R32, -R20, R26 ;  /* 0x800000142014722b */ /* 0x000fe2000000001a */
[----:B------:R-:W-:-:S09]  /*2f20*/  IMAD.MOV.U32 R30, RZ, RZ, RZ ;  /* 0x000000ffff1e7224 */ /* 0x000fd200078e00ff */
[C---:B------:R-:W-:Y:S02]  /*2f30*/  FSETP.NEU.AND P0, PT, R21.reuse, RZ, PT ;  /* 0x000000ff1500720b */ /* 0x040fe40003f0d000 */
[----:B------:R-:W-:-:S04]  /*2f40*/  LOP3.LUT R22, R21, 0x80000000, R23, 0x48, !PT ;  /* 0x8000000015167812 */ /* 0x000fc800078e4817 */
[----:B------:R-:W-:-:S07]  /*2f50*/  LOP3.LUT R31, R22, R31, RZ, 0xfc, !PT ;  /* 0x0000001f161f7212 */ /* 0x000fce00078efcff */
[----:B------:R-:W-:Y:S05]  /*2f60*/  @!P0 BRA `(.L_x_43) ;  /* 0x00000000007c8947 */ /* 0x000fea0003800000 */
[----:B------:R-:W-:Y:S01]  /*2f70*/  IADD3 R21, PT, PT, -R24, RZ, RZ ;  /* 0x000000ff18157210 */ /* 0x000fe20007ffe1ff */
[----:B------:R-:W-:-:S06]  /*2f80*/  IMAD.MOV.U32 R20, RZ, RZ, RZ ;  /* 0x000000ffff147224 */ /* 0x000fcc00078e00ff */
[----:B------:R-:W-:Y:S02]  /*2f90*/  DFMA R20, R28, -R20, R32 ;  /* 0x800000141c14722b */ /* 0x000fe40000000020 */
[----:B------:R-:W-:-:S04]  /*2fa0*/  DMUL.RP R32, R32, R30 ;  /* 0x0000001e20207228 */ /* 0x000fc80000008000 */
[----:B------:R-:W-:-:S04]  /*2fb0*/  IADD3 R20, PT, PT, -R24, -0x43300000, RZ ;  /* 0xbcd0000018147810 */ /* 0x000fc80007ffe1ff */
[----:B------:R-:W-:Y:S02]  /*2fc0*/  FSETP.NEU.AND P0, PT, |R21|, R20, PT ;  /* 0x000000141500720b */ /* 0x000fe40003f0d200 */
[----:B------:R-:W-:Y:S02]  /*2fd0*/  LOP3.LUT R21, R33, R22, RZ, 0x3c, !PT ;  /* 0x0000001621157212 */ /* 0x000fe400078e3cff */
[----:B------:R-:W-:Y:S02]  /*2fe0*/  FSEL R28, R32, R28, !P0 ;  /* 0x0000001c201c7208 */ /* 0x000fe40004000000 */
[----:B------:R-:W-:Y:S01]  /*2ff0*/  FSEL R29, R21, R29, !P0 ;  /* 0x0000001d151d7208 */ /* 0x000fe20004000000 */
[----:B------:R-:W-:Y:S06]  /*3000*/  BRA `(.L_x_43) ;  /* 0x0000000000547947 */ /* 0x000fec0003800000 */
.L_x_42:
[----:B------:R-:W-:-:S14]  /*3010*/  DSETP.NAN.AND P0, PT, R24, R24, PT ;  /* 0x000000181800722a */ /* 0x000fdc0003f08000 */
[----:B------:R-:W-:Y:S05]  /*3020*/  @P0 BRA `(.L_x_44) ;  /* 0x0000000000440947 */ /* 0x000fea0003800000 */
[----:B------:R-:W-:-:S14]  /*3030*/  DSETP.NAN.AND P0, PT, R22, R22, PT ;  /* 0x000000161600722a */ /* 0x000fdc0003f08000 */
[----:B------:R-:W-:Y:S05]  /*3040*/  @P0 BRA `(.L_x_45) ;  /* 0x0000000000300947 */ /* 0x000fea0003800000 */
[----:B------:R-:W-:Y:S01]  /*3050*/  ISETP.NE.AND P0, PT, R40, R41, PT ;  /* 0x000000292800720c */ /* 0x000fe20003f05270 */
[----:B------:R-:W-:Y:S01]  /*3060*/  IMAD.MOV.U32 R29, RZ, RZ, -0x80000 ;  /* 0xfff80000ff1d7424 */ /* 0x000fe200078e00ff */
[----:B------:R-:W-:-:S11]  /*3070*/  MOV R28, 0x0 ;  /* 0x00000000001c7802 */ /* 0x000fd60000000f00 */
[----:B------:R-:W-:Y:S05]  /*3080*/  @!P0 BRA `(.L_x_43) ;  /* 0x0000000000348947 */ /* 0x000fea0003800000 */
[----:B------:R-:W-:Y:S02]  /*3090*/  ISETP.NE.AND P0, PT, R40, 0x7ff00000, PT ;  /* 0x7ff000002800780c */ /* 0x000fe40003f05270 */
[----:B------:R-:W-:Y:S02]  /*30a0*/  LOP3.LUT R29, R25, 0x80000000, R23, 0x48, !PT ;  /* 0x80000000191d7812 */ /* 0x000fe400078e4817 */
[----:B------:R-:W-:-:S13]  /*30b0*/  ISETP.EQ.OR P0, PT, R41, RZ, !P0 ;  /* 0x000000ff2900720c */ /* 0x000fda0004702670 */
[----:B------:R-:W-:Y:S02]  /*30c0*/  @P0 LOP3.LUT R0, R29, 0x7ff00000, RZ, 0xfc, !PT ;  /* 0x7ff000001d000812 */ /* 0x000fe400078efcff */
[----:B------:R-:W-:Y:S01]  /*30d0*/  @!P0 MOV R28, RZ ;  /* 0x000000ff001c8202 */ /* 0x000fe20000000f00 */
[----:B------:R-:W-:Y:S01]  /*30e0*/  @P0 IMAD.MOV.U32 R28, RZ, RZ, RZ ;  /* 0x000000ffff1c0224 */ /* 0x000fe200078e00ff */
[----:B------:R-:W-:Y:S01]  /*30f0*/  @P0 MOV R29, R0 ;  /* 0x00000000001d0202 */ /* 0x000fe20000000f00 */
[----:B------:R-:W-:Y:S06]  /*3100*/  BRA `(.L_x_43) ;  /* 0x0000000000147947 */ /* 0x000fec0003800000 */
.L_x_45:
[----:B------:R-:W-:Y:S01]  /*3110*/  LOP3.LUT R29, R23, 0x80000, RZ, 0xfc, !PT ;  /* 0x00080000171d7812 */ /* 0x000fe200078efcff */
[----:B------:R-:W-:Y:S01]  /*3120*/  IMAD.MOV.U32 R28, RZ, RZ, R22 ;  /* 0x000000ffff1c7224 */ /* 0x000fe200078e0016 */
[----:B------:R-:W-:Y:S06]  /*3130*/  BRA `(.L_x_43) ;  /* 0x0000000000087947 */ /* 0x000fec0003800000 */
.L_x_44:
[----:B------:R-:W-:Y:S02]  /*3140*/  LOP3.LUT R29, R25, 0x80000, RZ, 0xfc, !PT ;  /* 0x00080000191d7812 */ /* 0x000fe400078efcff */
[----:B------:R-:W-:-:S07]  /*3150*/  MOV R28, R24 ;  /* 0x00000018001c7202 */ /* 0x000fce0000000f00 */
.L_x_43:
[----:B------:R-:W-:Y:S05]  /*3160*/  BSYNC.RECONVERGENT B0 ;  /* 0x0000000000007941 */ /* 0x000fea0003800200 */
.L_x_41:
[----:B------:R-:W-:Y:S02]  /*3170*/  HFMA2 R21, -RZ, RZ, 0, 0 ;  /* 0x00000000ff157431 */ /* 0x000fe400000001ff */
[----:B------:R-:W-:Y:S01]  /*3180*/  IMAD.MOV.U32 R20, RZ, RZ, R4 ;  /* 0x000000ffff147224 */ /* 0x000fe200078e0004 */
[----:B------:R-:W-:Y:S01]  /*3190*/  MOV R27, R29 ;  /* 0x0000001d001b7202 */ /* 0x000fe20000000f00 */
[----:B------:R-:W-:Y:S02]  /*31a0*/  IMAD.MOV.U32 R26, RZ, RZ, R28 ;  /* 0x000000ffff1a7224 */ /* 0x000fe400078e001c */
[----:B------:R-:W-:Y:S05]  /*31b0*/  RET.REL.NODEC R20 `(_Z11solveSystemiiPdS_S_S_S_) ;  /* 0xffffffcc14907950 */ /* 0x000fea0003c3ffff */
.L_x_46:
[----:B------:R-:W-:-:S00]  /*31c0*/  BRA `(.L_x_46) ;  /* 0xfffffffc00fc7947 */ /* 0x000fc0000383ffff */
[----:B------:R-:W-:-:S00]  /*31d0*/  NOP ;  /* 0x0000000000007918 */ /* 0x000fc00000000000 */
        /* <DEDUP_REMOVED lines=10> */
.L_x_47:


//--------------------- .nv.shared.reserved.0     --------------------------
	.section	.nv.shared.reserved.0,"aw",@nobits
	.weak		__nv_reservedSMEM_offset_0_alias
	.size		__nv_reservedSMEM_offset_0_alias, 0, 64
	.other		__nv_reservedSMEM_offset_0_alias,@"STO_CUDA_RESERVED_SHARED STV_DEFAULT"
__nv_reservedSMEM_offset_0_alias:
	.zero		0
	.zero		64


//--------------------- .nv.constant0._Z11solveSystemiiPdS_S_S_S_ --------------------------
	.section	.nv.constant0._Z11solveSystemiiPdS_S_S_S_,"a",@progbits
	.sectionflags	@""
	.align	4
.nv.constant0._Z11solveSystemiiPdS_S_S_S_:
	.zero		944


//--------------------- SYMBOLS --------------------------

	.type		.nv.reservedSmem.offset0,@object
	.size		.nv.reservedSmem.offset0,0x4
